//
// Generated by NVIDIA NVVM Compiler
//
// Compiler Build ID: CL-36424714
// Cuda compilation tools, release 13.0, V13.0.88
// Based on NVVM 20.0.0
//

.version 9.0
.target sm_100
.address_size 64

	// .globl	_Z13init_gaussianPfS_iiffff
.extern .shared .align 16 .b8 sh[];

.visible .entry _Z13init_gaussianPfS_iiffff(
	.param .u64 .ptr .align 1 _Z13init_gaussianPfS_iiffff_param_0,
	.param .u64 .ptr .align 1 _Z13init_gaussianPfS_iiffff_param_1,
	.param .u32 _Z13init_gaussianPfS_iiffff_param_2,
	.param .u32 _Z13init_gaussianPfS_iiffff_param_3,
	.param .f32 _Z13init_gaussianPfS_iiffff_param_4,
	.param .f32 _Z13init_gaussianPfS_iiffff_param_5,
	.param .f32 _Z13init_gaussianPfS_iiffff_param_6,
	.param .f32 _Z13init_gaussianPfS_iiffff_param_7
)
{
	.reg .pred 	%p<4>;
	.reg .b32 	%r<16>;
	.reg .b32 	%f<29>;
	.reg .b64 	%rd<8>;

	ld.param.u64 	%rd1, [_Z13init_gaussianPfS_iiffff_param_0];
	ld.param.u64 	%rd2, [_Z13init_gaussianPfS_iiffff_param_1];
	ld.param.u32 	%r3, [_Z13init_gaussianPfS_iiffff_param_2];
	ld.param.u32 	%r4, [_Z13init_gaussianPfS_iiffff_param_3];
	ld.param.f32 	%f1, [_Z13init_gaussianPfS_iiffff_param_4];
	ld.param.f32 	%f2, [_Z13init_gaussianPfS_iiffff_param_5];
	ld.param.f32 	%f3, [_Z13init_gaussianPfS_iiffff_param_6];
	ld.param.f32 	%f4, [_Z13init_gaussianPfS_iiffff_param_7];
	mov.u32 	%r6, %ctaid.x;
	mov.u32 	%r7, %ntid.x;
	mov.u32 	%r8, %tid.x;
	mad.lo.s32 	%r1, %r6, %r7, %r8;
	mov.u32 	%r9, %ctaid.y;
	mov.u32 	%r10, %ntid.y;
	mov.u32 	%r11, %tid.y;
	mad.lo.s32 	%r12, %r9, %r10, %r11;
	setp.ge.s32 	%p1, %r1, %r3;
	setp.ge.s32 	%p2, %r12, %r4;
	or.pred  	%p3, %p1, %p2;
	@%p3 bra 	$L__BB0_2;
	cvta.to.global.u64 	%rd3, %rd1;
	cvta.to.global.u64 	%rd4, %rd2;
	cvt.rn.f32.s32 	%f5, %r1;
	mul.f32 	%f6, %f1, %f5;
	cvt.rn.f32.u32 	%f7, %r12;
	mul.f32 	%f8, %f1, %f7;
	sub.f32 	%f9, %f6, %f2;
	sub.f32 	%f10, %f8, %f3;
	mul.f32 	%f11, %f10, %f10;
	fma.rn.f32 	%f12, %f9, %f9, %f11;
	neg.f32 	%f13, %f12;
	add.f32 	%f14, %f4, %f4;
	mul.f32 	%f15, %f4, %f14;
	div.rn.f32 	%f16, %f13, %f15;
	fma.rn.f32 	%f17, %f16, 0f3BBB989D, 0f3F000000;
	cvt.sat.f32.f32 	%f18, %f17;
	mov.f32 	%f19, 0f4B400001;
	mov.f32 	%f20, 0f437C0000;
	fma.rm.f32 	%f21, %f18, %f20, %f19;
	add.f32 	%f22, %f21, 0fCB40007F;
	neg.f32 	%f23, %f22;
	fma.rn.f32 	%f24, %f16, 0f3FB8AA3B, %f23;
	fma.rn.f32 	%f25, %f16, 0f32A57060, %f24;
	mov.b32 	%r13, %f21;
	shl.b32 	%r14, %r13, 23;
	mov.b32 	%f26, %r14;
	ex2.approx.ftz.f32 	%f27, %f25;
	mul.f32 	%f28, %f27, %f26;
	mad.lo.s32 	%r15, %r3, %r12, %r1;
	mul.wide.s32 	%rd5, %r15, 4;
	add.s64 	%rd6, %rd3, %rd5;
	st.global.f32 	[%rd6], %f28;
	add.s64 	%rd7, %rd4, %rd5;
	st.global.f32 	[%rd7], %f28;
$L__BB0_2:
	ret;

}
	// .globl	_Z15wave_steps_coopPKfS0_Pfiifi
.visible .entry _Z15wave_steps_coopPKfS0_Pfiifi(
	.param .u64 .ptr .align 1 _Z15wave_steps_coopPKfS0_Pfiifi_param_0,
	.param .u64 .ptr .align 1 _Z15wave_steps_coopPKfS0_Pfiifi_param_1,
	.param .u64 .ptr .align 1 _Z15wave_steps_coopPKfS0_Pfiifi_param_2,
	.param .u32 _Z15wave_steps_coopPKfS0_Pfiifi_param_3,
	.param .u32 _Z15wave_steps_coopPKfS0_Pfiifi_param_4,
	.param .f32 _Z15wave_steps_coopPKfS0_Pfiifi_param_5,
	.param .u32 _Z15wave_steps_coopPKfS0_Pfiifi_param_6
)
{
	.reg .pred 	%p<29>;
	.reg .b32 	%r<125>;
	.reg .b32 	%f<20>;
	.reg .b64 	%rd<35>;

	ld.param.u64 	%rd9, [_Z15wave_steps_coopPKfS0_Pfiifi_param_0];
	ld.param.u64 	%rd10, [_Z15wave_steps_coopPKfS0_Pfiifi_param_1];
	ld.param.u64 	%rd11, [_Z15wave_steps_coopPKfS0_Pfiifi_param_2];
	ld.param.u32 	%r47, [_Z15wave_steps_coopPKfS0_Pfiifi_param_3];
	ld.param.u32 	%r48, [_Z15wave_steps_coopPKfS0_Pfiifi_param_4];
	ld.param.f32 	%f1, [_Z15wave_steps_coopPKfS0_Pfiifi_param_5];
	ld.param.u32 	%r49, [_Z15wave_steps_coopPKfS0_Pfiifi_param_6];
	// begin inline asm
	mov.u32 %r50, %envreg2;
	// end inline asm
	cvt.u64.u32 	%rd12, %r50;
	// begin inline asm
	mov.u32 %r51, %envreg1;
	// end inline asm
	cvt.u64.u32 	%rd13, %r51;
	shl.b64 	%rd14, %rd13, 32;
	or.b64  	%rd1, %rd14, %rd12;
	mov.u32 	%r1, %ntid.x;
	mov.u32 	%r52, %ntid.y;
	mov.u32 	%r2, %tid.x;
	mov.u32 	%r3, %tid.y;
	add.s32 	%r4, %r1, -1;
	add.s32 	%r53, %r4, %r47;
	div.s32 	%r5, %r53, %r1;
	add.s32 	%r6, %r52, -1;
	add.s32 	%r54, %r6, %r48;
	div.s32 	%r7, %r54, %r52;
	setp.lt.s32 	%p1, %r49, 1;
	@%p1 bra 	$L__BB1_28;
	add.s32 	%r56, %r1, 2;
	cvta.to.global.u64 	%rd33, %rd10;
	cvta.to.global.u64 	%rd32, %rd11;
	cvta.to.global.u64 	%rd34, %rd9;
	mov.u32 	%r8, %ctaid.x;
	mul.lo.s32 	%r57, %r3, %r56;
	add.s32 	%r58, %r57, %r56;
	add.s32 	%r59, %r58, %r2;
	shl.b32 	%r60, %r59, 2;
	mov.u32 	%r61, sh;
	add.s32 	%r9, %r61, %r60;
	shl.b32 	%r62, %r58, 2;
	add.s32 	%r10, %r61, %r62;
	shl.b32 	%r63, %r1, 2;
	add.s32 	%r11, %r10, %r63;
	shl.b32 	%r64, %r2, 2;
	add.s32 	%r12, %r61, %r64;
	mad.lo.s32 	%r66, %r56, %r52, %r56;
	shl.b32 	%r67, %r66, 2;
	add.s32 	%r13, %r12, %r67;
	shl.b32 	%r68, %r57, 2;
	add.s32 	%r14, %r12, %r68;
	shl.b32 	%r69, %r56, 2;
	add.s32 	%r15, %r9, %r69;
	mov.u32 	%r16, %nctaid.x;
	mul.lo.s32 	%r17, %r1, %r16;
	mov.b32 	%r118, 0;
$L__BB1_2:
	mov.u64 	%rd6, %rd33;
	mov.u64 	%rd33, %rd32;
	mov.u32 	%r119, %ctaid.y;
	setp.ge.s32 	%p2, %r119, %r7;
	@%p2 bra 	$L__BB1_17;
$L__BB1_3:
	setp.ge.s32 	%p3, %r8, %r5;
	@%p3 bra 	$L__BB1_16;
	shl.b32 	%r70, %r47, 1;
	mov.u32 	%r71, %ntid.x;
	mad.lo.s32 	%r72, %r71, %r8, %r2;
	sub.s32 	%r120, %r70, %r72;
	add.s32 	%r122, %r72, 1;
	sub.s32 	%r121, -2, %r72;
	mov.u32 	%r73, %ntid.y;
	mad.lo.s32 	%r24, %r119, %r73, %r3;
	setp.lt.s32 	%p4, %r24, %r48;
	shl.b32 	%r74, %r48, 1;
	add.s32 	%r75, %r74, -2;
	sub.s32 	%r76, %r75, %r24;
	selp.b32 	%r77, %r24, %r76, %p4;
	mul.lo.s32 	%r25, %r77, %r47;
	add.s32 	%r78, %r24, -1;
	setp.eq.s32 	%p5, %r24, 0;
	setp.gt.s32 	%p6, %r24, %r48;
	sub.s32 	%r79, %r75, %r78;
	selp.b32 	%r80, %r79, %r78, %p6;
	selp.b32 	%r81, 1, %r80, %p5;
	mul.lo.s32 	%r26, %r81, %r47;
	add.s32 	%r82, %r24, 1;
	setp.lt.s32 	%p7, %r82, %r48;
	sub.s32 	%r83, %r75, %r82;
	selp.b32 	%r84, %r82, %r83, %p7;
	mul.lo.s32 	%r27, %r84, %r47;
	mad.lo.s32 	%r123, %r24, %r47, %r72;
	mov.u32 	%r124, %r8;
$L__BB1_5:
	setp.ne.s32 	%p8, %r2, 0;
	add.s32 	%r34, %r122, -1;
	setp.lt.s32 	%p9, %r34, %r47;
	add.s32 	%r85, %r120, -2;
	selp.b32 	%r35, %r34, %r85, %p9;
	add.s32 	%r86, %r35, %r25;
	mul.wide.s32 	%rd15, %r86, 4;
	add.s64 	%rd16, %rd6, %rd15;
	ld.global.f32 	%f2, [%rd16];
	st.shared.f32 	[%r9+4], %f2;
	@%p8 bra 	$L__BB1_7;
	add.s32 	%r87, %r122, -2;
	setp.eq.s32 	%p10, %r121, -2;
	setp.gt.s32 	%p11, %r34, %r47;
	add.s32 	%r88, %r120, -1;
	selp.b32 	%r89, %r88, %r87, %p11;
	selp.b32 	%r90, 1, %r89, %p10;
	add.s32 	%r91, %r90, %r25;
	mul.wide.s32 	%rd17, %r91, 4;
	add.s64 	%rd18, %rd6, %rd17;
	ld.global.f32 	%f3, [%rd18];
	st.shared.f32 	[%r10], %f3;
$L__BB1_7:
	setp.ne.s32 	%p12, %r2, %r4;
	@%p12 bra 	$L__BB1_9;
	setp.lt.s32 	%p13, %r122, %r47;
	add.s32 	%r92, %r120, -3;
	selp.b32 	%r93, %r122, %r92, %p13;
	add.s32 	%r94, %r93, %r25;
	mul.wide.s32 	%rd19, %r94, 4;
	add.s64 	%rd20, %rd6, %rd19;
	ld.global.f32 	%f4, [%rd20];
	st.shared.f32 	[%r11+4], %f4;
$L__BB1_9:
	setp.ne.s32 	%p14, %r3, 0;
	@%p14 bra 	$L__BB1_11;
	add.s32 	%r95, %r35, %r26;
	mul.wide.s32 	%rd21, %r95, 4;
	add.s64 	%rd22, %rd6, %rd21;
	ld.global.f32 	%f5, [%rd22];
	st.shared.f32 	[%r12+4], %f5;
$L__BB1_11:
	setp.ne.s32 	%p15, %r3, %r6;
	@%p15 bra 	$L__BB1_13;
	add.s32 	%r96, %r35, %r27;
	mul.wide.s32 	%rd23, %r96, 4;
	add.s64 	%rd24, %rd6, %rd23;
	ld.global.f32 	%f6, [%rd24];
	st.shared.f32 	[%r13+4], %f6;
$L__BB1_13:
	setp.ge.s32 	%p16, %r34, %r47;
	setp.ge.s32 	%p17, %r24, %r48;
	bar.sync 	0;
	or.pred  	%p18, %p17, %p16;
	@%p18 bra 	$L__BB1_15;
	ld.shared.f32 	%f7, [%r9+4];
	ld.shared.f32 	%f8, [%r9];
	ld.shared.f32 	%f9, [%r9+8];
	ld.shared.f32 	%f10, [%r14+4];
	ld.shared.f32 	%f11, [%r15+4];
	mul.wide.s32 	%rd25, %r123, 4;
	add.s64 	%rd26, %rd34, %rd25;
	ld.global.f32 	%f12, [%rd26];
	add.f32 	%f13, %f7, %f7;
	sub.f32 	%f14, %f13, %f12;
	add.f32 	%f15, %f8, %f9;
	add.f32 	%f16, %f15, %f10;
	add.f32 	%f17, %f16, %f11;
	fma.rn.f32 	%f18, %f7, 0fC0800000, %f17;
	fma.rn.f32 	%f19, %f1, %f18, %f14;
	add.s64 	%rd27, %rd33, %rd25;
	st.global.f32 	[%rd27], %f19;
$L__BB1_15:
	bar.sync 	0;
	add.s32 	%r124, %r124, %r16;
	add.s32 	%r123, %r123, %r17;
	add.s32 	%r122, %r122, %r17;
	sub.s32 	%r121, %r121, %r17;
	sub.s32 	%r120, %r120, %r17;
	setp.lt.s32 	%p19, %r124, %r5;
	@%p19 bra 	$L__BB1_5;
$L__BB1_16:
	mov.u32 	%r97, %nctaid.y;
	add.s32 	%r119, %r119, %r97;
	setp.lt.s32 	%p20, %r119, %r7;
	@%p20 bra 	$L__BB1_3;
$L__BB1_17:
	setp.ne.s64 	%p21, %rd1, 0;
	@%p21 bra 	$L__BB1_19;
	// begin inline asm
	trap;
	// end inline asm
$L__BB1_19:
	mov.u32 	%r98, %ctaid.y;
	add.s32 	%r99, %r8, %r98;
	mov.u32 	%r100, %ctaid.z;
	neg.s32 	%r101, %r100;
	setp.eq.s32 	%p22, %r99, %r101;
	mov.u32 	%r102, %nctaid.y;
	mul.lo.s32 	%r103, %r16, %r102;
	mov.u32 	%r104, %nctaid.z;
	mul.lo.s32 	%r105, %r103, %r104;
	sub.s32 	%r106, -2147483647, %r105;
	selp.b32 	%r42, %r106, 1, %p22;
	add.s64 	%rd8, %rd1, 4;
	add.s32 	%r107, %r2, %r3;
	mov.u32 	%r108, %tid.z;
	or.b32  	%r43, %r107, %r108;
	setp.ne.s32 	%p23, %r43, 0;
	barrier.sync 	0;
	@%p23 bra 	$L__BB1_22;
	// begin inline asm
	atom.add.release.gpu.u32 %r109,[%rd8],%r42;
	// end inline asm
$L__BB1_21:
	// begin inline asm
	ld.acquire.gpu.u32 %r111,[%rd8];
	// end inline asm
	xor.b32  	%r112, %r111, %r109;
	setp.gt.s32 	%p24, %r112, -1;
	@%p24 bra 	$L__BB1_21;
$L__BB1_22:
	setp.ne.s64 	%p25, %rd1, 0;
	barrier.sync 	0;
	@%p25 bra 	$L__BB1_24;
	// begin inline asm
	trap;
	// end inline asm
$L__BB1_24:
	barrier.sync 	0;
	@%p23 bra 	$L__BB1_27;
	// begin inline asm
	atom.add.release.gpu.u32 %r113,[%rd8],%r42;
	// end inline asm
$L__BB1_26:
	// begin inline asm
	ld.acquire.gpu.u32 %r115,[%rd8];
	// end inline asm
	xor.b32  	%r116, %r115, %r113;
	setp.gt.s32 	%p27, %r116, -1;
	@%p27 bra 	$L__BB1_26;
$L__BB1_27:
	ld.param.u32 	%r117, [_Z15wave_steps_coopPKfS0_Pfiifi_param_6];
	barrier.sync 	0;
	add.s32 	%r118, %r118, 1;
	setp.ne.s32 	%p28, %r118, %r117;
	mov.u64 	%rd32, %rd34;
	mov.u64 	%rd34, %rd6;
	@%p28 bra 	$L__BB1_2;
$L__BB1_28:
	ret;

}


// ===== COMPILED SASS (sm_100) =====

	.target	sm_100

	.elftype	@"ET_EXEC"


//--------------------- .note.nv.tkinfo           --------------------------
	.section	.note.nv.tkinfo,"",@"SHT_NOTE"
	.sectionflags	@"SHF_NOTE_NV_TKINFO"
	.tkinfo
        /*0018*/ 	.word	0x00000002
        /*0030*/ 	.string	""
        /*0030*/ 	.string	"ptxas"
        /*0030*/ 	.string	"Cuda compilation tools, release 13.0, V13.0.88"
        /*0030*/ 	.string	"Build cuda_13.0.r13.0/compiler.36424714_0"
        /*0030*/ 	.string	"-arch sm_100 -m 64 "



//--------------------- .note.nv.cuinfo           --------------------------
	.section	.note.nv.cuinfo,"",@"SHT_NOTE"
	.sectionflags	@"SHF_NOTE_NV_CUINFO"
        /*0018*/ 	.short	0x0002
        /*001a*/ 	.short	0x0064
        /*001c*/ 	.short	0x0082
	.zero		2


//--------------------- .nv.info                  --------------------------
	.section	.nv.info,"",@"SHT_CUDA_INFO"
	.align	4


	//----- nvinfo : EIATTR_REGCOUNT
	.align		4
        /*0000*/ 	.byte	0x04, 0x2f
        /*0002*/ 	.short	(.L_1 - .L_0)
	.align		4
.L_0:
        /*0004*/ 	.word	index@(_Z13init_gaussianPfS_iiffff)
        /*0008*/ 	.word	0x00000010


	//----- nvinfo : EIATTR_FRAME_SIZE
	.align		4
.L_1:
        /*000c*/ 	.byte	0x04, 0x11
        /*000e*/ 	.short	(.L_3 - .L_2)
	.align		4
.L_2:
        /*0010*/ 	.word	index@($__internal_0_$__cuda_sm3x_div_rn_noftz_f32_slowpath)
        /*0014*/ 	.word	0x00000000


	//----- nvinfo : EIATTR_FRAME_SIZE
	.align		4
.L_3:
        /*0018*/ 	.byte	0x04, 0x11
        /*001a*/ 	.short	(.L_5 - .L_4)
	.align		4
.L_4:
        /*001c*/ 	.word	index@(_Z13init_gaussianPfS_iiffff)
        /*0020*/ 	.word	0x00000000


	//----- nvinfo : EIATTR_REGCOUNT
	.align		4
.L_5:
        /*0024*/ 	.byte	0x04, 0x2f
        /*0026*/ 	.short	(.L_7 - .L_6)
	.align		4
.L_6:
        /*0028*/ 	.word	index@(_Z15wave_steps_coopPKfS0_Pfiifi)
        /*002c*/ 	.word	0x00000028


	//----- nvinfo : EIATTR_FRAME_SIZE
	.align		4
.L_7:
        /*0030*/ 	.byte	0x04, 0x11
        /*0032*/ 	.short	(.L_9 - .L_8)
	.align		4
.L_8:
        /*0034*/ 	.word	index@(_Z15wave_steps_coopPKfS0_Pfiifi)
        /*0038*/ 	.word	0x00000000


	//----- nvinfo : EIATTR_MIN_STACK_SIZE
	.align		4
.L_9:
        /*003c*/ 	.byte	0x04, 0x12
        /*003e*/ 	.short	(.L_11 - .L_10)
	.align		4
.L_10:
        /*0040*/ 	.word	index@(_Z15wave_steps_coopPKfS0_Pfiifi)
        /*0044*/ 	.word	0x00000000


	//----- nvinfo : EIATTR_MIN_STACK_SIZE
	.align		4
.L_11:
        /*0048*/ 	.byte	0x04, 0x12
        /*004a*/ 	.short	(.L_13 - .L_12)
	.align		4
.L_12:
        /*004c*/ 	.word	index@(_Z13init_gaussianPfS_iiffff)
        /*0050*/ 	.word	0x00000000
.L_13:


//--------------------- .nv.compat                --------------------------
	.section	.nv.compat,"",@"SHT_CUDA_COMPAT_INFO"
	.align	4
        /*0000*/ 	.byte	0x02, 0x09, 0x00, 0x00, 0x02, 0x02, 0x01, 0x00, 0x02, 0x05, 0x05, 0x00, 0x03, 0x07, 0x01, 0x01
        /*0010*/ 	.byte	0x02, 0x03, 0x00, 0x00, 0x02, 0x06, 0x01, 0x00, 0x04, 0x0b, 0x08, 0x00, 0x01, 0x00, 0x00, 0x00
        /*0020*/ 	.byte	0x00, 0x00, 0x00, 0x00


//--------------------- .nv.info._Z15wave_steps_coopPKfS0_Pfiifi --------------------------
	.section	.nv.info._Z15wave_steps_coopPKfS0_Pfiifi,"",@"SHT_CUDA_INFO"
	.sectionflags	@""
	.align	4


	//----- nvinfo : EIATTR_CUDA_API_VERSION
	.align		4
        /*0000*/ 	.byte	0x04, 0x37
        /*0002*/ 	.short	(.L_15 - .L_14)
.L_14:
        /*0004*/ 	.word	0x00000082


	//----- nvinfo : EIATTR_KPARAM_INFO
	.align		4
.L_15:
        /*0008*/ 	.byte	0x04, 0x17
        /*000a*/ 	.short	(.L_17 - .L_16)
.L_16:
        /*000c*/ 	.word	0x00000000
        /*0010*/ 	.short	0x0006
        /*0012*/ 	.short	0x0024
        /*0014*/ 	.byte	0x00, 0xf0, 0x11, 0x00


	//----- nvinfo : EIATTR_KPARAM_INFO
	.align		4
.L_17:
        /*0018*/ 	.byte	0x04, 0x17
        /*001a*/ 	.short	(.L_19 - .L_18)
.L_18:
        /*001c*/ 	.word	0x00000000
        /*0020*/ 	.short	0x0005
        /*0022*/ 	.short	0x0020
        /*0024*/ 	.byte	0x00, 0xf0, 0x11, 0x00


	//----- nvinfo : EIATTR_KPARAM_INFO
	.align		4
.L_19:
        /*0028*/ 	.byte	0x04, 0x17
        /*002a*/ 	.short	(.L_21 - .L_20)
.L_20:
        /*002c*/ 	.word	0x00000000
        /*0030*/ 	.short	0x0004
        /*0032*/ 	.short	0x001c
        /*0034*/ 	.byte	0x00, 0xf0, 0x11, 0x00


	//----- nvinfo : EIATTR_KPARAM_INFO
	.align		4
.L_21:
        /*0038*/ 	.byte	0x04, 0x17
        /*003a*/ 	.short	(.L_23 - .L_22)
.L_22:
        /*003c*/ 	.word	0x00000000
        /*0040*/ 	.short	0x0003
        /*0042*/ 	.short	0x0018
        /*0044*/ 	.byte	0x00, 0xf0, 0x11, 0x00


	//----- nvinfo : EIATTR_KPARAM_INFO
	.align		4
.L_23:
        /*0048*/ 	.byte	0x04, 0x17
        /*004a*/ 	.short	(.L_25 - .L_24)
.L_24:
        /*004c*/ 	.word	0x00000000
        /*0050*/ 	.short	0x0002
        /*0052*/ 	.short	0x0010
        /*0054*/ 	.byte	0x00, 0xf5, 0x21, 0x00


	//----- nvinfo : EIATTR_KPARAM_INFO
	.align		4
.L_25:
        /*0058*/ 	.byte	0x04, 0x17
        /*005a*/ 	.short	(.L_27 - .L_26)
.L_26:
        /*005c*/ 	.word	0x00000000
        /*0060*/ 	.short	0x0001
        /*0062*/ 	.short	0x0008
        /*0064*/ 	.byte	0x00, 0xf5, 0x21, 0x00


	//----- nvinfo : EIATTR_KPARAM_INFO
	.align		4
.L_27:
        /*0068*/ 	.byte	0x04, 0x17
        /*006a*/ 	.short	(.L_29 - .L_28)
.L_28:
        /*006c*/ 	.word	0x00000000
        /*0070*/ 	.short	0x0000
        /*0072*/ 	.short	0x0000
        /*0074*/ 	.byte	0x00, 0xf5, 0x21, 0x00


	//----- nvinfo : EIATTR_SPARSE_MMA_MASK
	.align		4
.L_29:
        /*0078*/ 	.byte	0x03, 0x50
        /*007a*/ 	.short	0x0000


	//----- nvinfo : EIATTR_MAXREG_COUNT
	.align		4
        /*007c*/ 	.byte	0x03, 0x1b
        /*007e*/ 	.short	0x00ff


	//----- nvinfo : EIATTR_NUM_BARRIERS
	.align		4
        /*0080*/ 	.byte	0x02, 0x4c
        /*0082*/ 	.byte	0x01
	.zero		1


	//----- nvinfo : EIATTR_MERCURY_ISA_VERSION
	.align		4
        /*0084*/ 	.byte	0x03, 0x5f
        /*0086*/ 	.short	0x0101


	//----- nvinfo : EIATTR_INT_WARP_WIDE_INSTR_OFFSETS
	.align		4
        /*0088*/ 	.byte	0x04, 0x31
        /*008a*/ 	.short	(.L_31 - .L_30)


	//   ....[0]....
.L_30:
        /*008c*/ 	.word	0x00000fd0


	//   ....[1]....
        /*0090*/ 	.word	0x00001090


	//   ....[2]....
        /*0094*/ 	.word	0x00001190


	//   ....[3]....
        /*0098*/ 	.word	0x00001250


	//----- nvinfo : EIATTR_COOP_GROUP_MASK_REGIDS
	.align		4
.L_31:
        /*009c*/ 	.byte	0x04, 0x29
        /*009e*/ 	.short	(.L_33 - .L_32)


	//   ....[0]....
.L_32:
        /*00a0*/ 	.word	0xffffffff


	//   ....[1]....
        /*00a4*/ 	.word	0xffffffff


	//   ....[2]....
        /*00a8*/ 	.word	0xffffffff


	//   ....[3]....
        /*00ac*/ 	.word	0xffffffff


	//   ....[4]....
        /*00b0*/ 	.word	0x0500000c


	//   ....[5]....
        /*00b4*/ 	.word	0x0500000c


	//   ....[6]....
        /*00b8*/ 	.word	0x0500000c


	//   ....[7]....
        /*00bc*/ 	.word	0x0500000c


	//----- nvinfo : EIATTR_COOP_GROUP_INSTR_OFFSETS
	.align		4
.L_33:
        /*00c0*/ 	.byte	0x04, 0x28
        /*00c2*/ 	.short	(.L_35 - .L_34)


	//   ....[0]....
.L_34:
        /*00c4*/ 	.word	0x00000f90


	//   ....[1]....
        /*00c8*/ 	.word	0x00001140


	//   ....[2]....
        /*00cc*/ 	.word	0x00001150


	//   ....[3]....
        /*00d0*/ 	.word	0x00001300


	//   ....[4]....
        /*00d4*/ 	.word	0x00001430


	//   ....[5]....
        /*00d8*/ 	.word	0x000014f0


	//   ....[6]....
        /*00dc*/ 	.word	0x00001590


	//   ....[7]....
        /*00e0*/ 	.word	0x00001640


	//----- nvinfo : EIATTR_VRC_CTA_INIT_COUNT
	.align		4
.L_35:
        /*00e4*/ 	.byte	0x02, 0x4a
	.zero		1
	.zero		1


	//----- nvinfo : EIATTR_EXIT_INSTR_OFFSETS
	.align		4
        /*00e8*/ 	.byte	0x04, 0x1c
        /*00ea*/ 	.short	(.L_37 - .L_36)


	//   ....[0]....
.L_36:
        /*00ec*/ 	.word	0x00000360


	//   ....[1]....
        /*00f0*/ 	.word	0x000013a0


	//----- nvinfo : EIATTR_CRS_STACK_SIZE
	.align		4
.L_37:
        /*00f4*/ 	.byte	0x04, 0x1e
        /*00f6*/ 	.short	(.L_39 - .L_38)
.L_38:
        /*00f8*/ 	.word	0x00000000


	//----- nvinfo : EIATTR_CBANK_PARAM_SIZE
	.align		4
.L_39:
        /*00fc*/ 	.byte	0x03, 0x19
        /*00fe*/ 	.short	0x0028


	//----- nvinfo : EIATTR_PARAM_CBANK
	.align		4
        /*0100*/ 	.byte	0x04, 0x0a
        /*0102*/ 	.short	(.L_41 - .L_40)
	.align		4
.L_40:
        /*0104*/ 	.word	index@(.nv.constant0._Z15wave_steps_coopPKfS0_Pfiifi)
        /*0108*/ 	.short	0x0380
        /*010a*/ 	.short	0x0028


	//----- nvinfo : EIATTR_SW_WAR
	.align		4
.L_41:
        /*010c*/ 	.byte	0x04, 0x36
        /*010e*/ 	.short	(.L_43 - .L_42)
.L_42:
        /*0110*/ 	.word	0x00000008
.L_43:


//--------------------- .nv.info._Z13init_gaussianPfS_iiffff --------------------------
	.section	.nv.info._Z13init_gaussianPfS_iiffff,"",@"SHT_CUDA_INFO"
	.sectionflags	@""
	.align	4


	//----- nvinfo : EIATTR_CUDA_API_VERSION
	.align		4
        /*0000*/ 	.byte	0x04, 0x37
        /*0002*/ 	.short	(.L_45 - .L_44)
.L_44:
        /*0004*/ 	.word	0x00000082


	//----- nvinfo : EIATTR_KPARAM_INFO
	.align		4
.L_45:
        /*0008*/ 	.byte	0x04, 0x17
        /*000a*/ 	.short	(.L_47 - .L_46)
.L_46:
        /*000c*/ 	.word	0x00000000
        /*0010*/ 	.short	0x0007
        /*0012*/ 	.short	0x0024
        /*0014*/ 	.byte	0x00, 0xf0, 0x11, 0x00


	//----- nvinfo : EIATTR_KPARAM_INFO
	.align		4
.L_47:
        /*0018*/ 	.byte	0x04, 0x17
        /*001a*/ 	.short	(.L_49 - .L_48)
.L_48:
        /*001c*/ 	.word	0x00000000
        /*0020*/ 	.short	0x0006
        /*0022*/ 	.short	0x0020
        /*0024*/ 	.byte	0x00, 0xf0, 0x11, 0x00


	//----- nvinfo : EIATTR_KPARAM_INFO
	.align		4
.L_49:
        /*0028*/ 	.byte	0x04, 0x17
        /*002a*/ 	.short	(.L_51 - .L_50)
.L_50:
        /*002c*/ 	.word	0x00000000
        /*0030*/ 	.short	0x0005
        /*0032*/ 	.short	0x001c
        /*0034*/ 	.byte	0x00, 0xf0, 0x11, 0x00


	//----- nvinfo : EIATTR_KPARAM_INFO
	.align		4
.L_51:
        /*0038*/ 	.byte	0x04, 0x17
        /*003a*/ 	.short	(.L_53 - .L_52)
.L_52:
        /*003c*/ 	.word	0x00000000
        /*0040*/ 	.short	0x0004
        /*0042*/ 	.short	0x0018
        /*0044*/ 	.byte	0x00, 0xf0, 0x11, 0x00


	//----- nvinfo : EIATTR_KPARAM_INFO
	.align		4
.L_53:
        /*0048*/ 	.byte	0x04, 0x17
        /*004a*/ 	.short	(.L_55 - .L_54)
.L_54:
        /*004c*/ 	.word	0x00000000
        /*0050*/ 	.short	0x0003
        /*0052*/ 	.short	0x0014
        /*0054*/ 	.byte	0x00, 0xf0, 0x11, 0x00


	//----- nvinfo : EIATTR_KPARAM_INFO
	.align		4
.L_55:
        /*0058*/ 	.byte	0x04, 0x17
        /*005a*/ 	.short	(.L_57 - .L_56)
.L_56:
        /*005c*/ 	.word	0x00000000
        /*0060*/ 	.short	0x0002
        /*0062*/ 	.short	0x0010
        /*0064*/ 	.byte	0x00, 0xf0, 0x11, 0x00


	//----- nvinfo : EIATTR_KPARAM_INFO
	.align		4
.L_57:
        /*0068*/ 	.byte	0x04, 0x17
        /*006a*/ 	.short	(.L_59 - .L_58)
.L_58:
        /*006c*/ 	.word	0x00000000
        /*0070*/ 	.short	0x0001
        /*0072*/ 	.short	0x0008
        /*0074*/ 	.byte	0x00, 0xf5, 0x21, 0x00


	//----- nvinfo : EIATTR_KPARAM_INFO
	.align		4
.L_59:
        /*0078*/ 	.byte	0x04, 0x17
        /*007a*/ 	.short	(.L_61 - .L_60)
.L_60:
        /*007c*/ 	.word	0x00000000
        /*0080*/ 	.short	0x0000
        /*0082*/ 	.short	0x0000
        /*0084*/ 	.byte	0x00, 0xf5, 0x21, 0x00


	//----- nvinfo : EIATTR_SPARSE_MMA_MASK
	.align		4
.L_61:
        /*0088*/ 	.byte	0x03, 0x50
        /*008a*/ 	.short	0x0000


	//----- nvinfo : EIATTR_MAXREG_COUNT
	.align		4
        /*008c*/ 	.byte	0x03, 0x1b
        /*008e*/ 	.short	0x00ff


	//----- nvinfo : EIATTR_MERCURY_ISA_VERSION
	.align		4
        /*0090*/ 	.byte	0x03, 0x5f
        /*0092*/ 	.short	0x0101


	//----- nvinfo : EIATTR_VRC_CTA_INIT_COUNT
	.align		4
        /*0094*/ 	.byte	0x02, 0x4a
	.zero		1
	.zero		1


	//----- nvinfo : EIATTR_EXIT_INSTR_OFFSETS
	.align		4
        /*0098*/ 	.byte	0x04, 0x1c
        /*009a*/ 	.short	(.L_63 - .L_62)


	//   ....[0]....
.L_62:
        /*009c*/ 	.word	0x000000c0


	//   ....[1]....
        /*00a0*/ 	.word	0x00000380


	//----- nvinfo : EIATTR_CRS_STACK_SIZE
	.align		4
.L_63:
        /*00a4*/ 	.byte	0x04, 0x1e
        /*00a6*/ 	.short	(.L_65 - .L_64)
.L_64:
        /*00a8*/ 	.word	0x00000000


	//----- nvinfo : EIATTR_CBANK_PARAM_SIZE
	.align		4
.L_65:
        /*00ac*/ 	.byte	0x03, 0x19
        /*00ae*/ 	.short	0x0028


	//----- nvinfo : EIATTR_PARAM_CBANK
	.align		4
        /*00b0*/ 	.byte	0x04, 0x0a
        /*00b2*/ 	.short	(.L_67 - .L_66)
	.align		4
.L_66:
        /*00b4*/ 	.word	index@(.nv.constant0._Z13init_gaussianPfS_iiffff)
        /*00b8*/ 	.short	0x0380
        /*00ba*/ 	.short	0x0028


	//----- nvinfo : EIATTR_SW_WAR
	.align		4
.L_67:
        /*00bc*/ 	.byte	0x04, 0x36
        /*00be*/ 	.short	(.L_69 - .L_68)
.L_68:
        /*00c0*/ 	.word	0x00000008
.L_69:


//--------------------- .nv.callgraph             --------------------------
	.section	.nv.callgraph,"",@"SHT_CUDA_CALLGRAPH"
	.align	4
	.sectionentsize	8
	.align		4
        /*0000*/ 	.word	0x00000000
	.align		4
        /*0004*/ 	.word	0xffffffff
	.align		4
        /*0008*/ 	.word	0x00000000
	.align		4
        /*000c*/ 	.word	0xfffffffe
	.align		4
        /*0010*/ 	.word	0x00000000
	.align		4
        /*0014*/ 	.word	0xfffffffd
	.align		4
        /*0018*/ 	.word	0x00000000
	.align		4
        /*001c*/ 	.word	0xfffffffc


//--------------------- .text._Z15wave_steps_coopPKfS0_Pfiifi --------------------------
	.section	.text._Z15wave_steps_coopPKfS0_Pfiifi,"ax",@progbits
	.align	128
        .global         _Z15wave_steps_coopPKfS0_Pfiifi
        .type           _Z15wave_steps_coopPKfS0_Pfiifi,@function
        .size           _Z15wave_steps_coopPKfS0_Pfiifi,(.L_x_42 - _Z15wave_steps_coopPKfS0_Pfiifi)
        .other          _Z15wave_steps_coopPKfS0_Pfiifi,@"STO_CUDA_ENTRY STV_DEFAULT"
_Z15wave_steps_coopPKfS0_Pfiifi:
.text._Z15wave_steps_coopPKfS0_Pfiifi:
[----:B------:R-:W-:Y:S01]  /*0000*/  LDC R1, c[0x0][0x37c] ;  /* 0x0000df00ff017b82 */ /* 0x000fe20000000800 */
[----:B------:R-:W0:Y:S01]  /*0010*/  LDCU UR17, c[0x0][0x360] ;  /* 0x00006c00ff1177ac */ /* 0x000e220008000800 */
[----:B------:R-:W1:Y:S06]  /*0020*/  LDCU UR18, c[0x0][0x364] ;  /* 0x00006c80ff1277ac */ /* 0x000e6c0008000800 */
[----:B------:R-:W2:Y:S01]  /*0030*/  LDC R10, c[0x0][0x360] ;  /* 0x0000d800ff0a7b82 */ /* 0x000ea20000000800 */
[----:B------:R-:W3:Y:S01]  /*0040*/  LDCU UR4, c[0x0][0x398] ;  /* 0x00007300ff0477ac */ /* 0x000ee20008000800 */
[----:B------:R-:W4:Y:S06]  /*0050*/  LDCU UR5, c[0x0][0x39c] ;  /* 0x00007380ff0577ac */ /* 0x000f2c0008000800 */
[----:B------:R-:W5:Y:S01]  /*0060*/  LDC R2, c[0x0][0x364] ;  /* 0x0000d900ff027b82 */ /* 0x000f620000000800 */
[----:B0-----:R-:W-:-:S02]  /*0070*/  UIADD3 UR9, UPT, UPT, UR17, -0x1, URZ ;  /* 0xffffffff11097890 */ /* 0x001fc4000fffe0ff */
[----:B------:R-:W-:Y:S02]  /*0080*/  UISETP.NE.AND UP0, UPT, UR17, URZ, UPT ;  /* 0x000000ff1100728c */ /* 0x000fe4000bf05270 */
[----:B-1----:R-:W-:Y:S02]  /*0090*/  UIADD3 UR12, UPT, UPT, UR18, -0x1, URZ ;  /* 0xffffffff120c7890 */ /* 0x002fe4000fffe0ff */
[----:B------:R-:W-:Y:S01]  /*00a0*/  UISETP.NE.AND UP1, UPT, UR18, URZ, UPT ;  /* 0x000000ff1200728c */ /* 0x000fe2000bf25270 */
[----:B--2---:R-:W-:-:S04]  /*00b0*/  IABS R3, R10 ;  /* 0x0000000a00037213 */ /* 0x004fc80000000000 */
[----:B------:R-:W0:Y:S01]  /*00c0*/  I2F.RP R0, R3 ;  /* 0x0000000300007306 */ /* 0x000e220000209400 */
[----:B-----5:R-:W-:-:S07]  /*00d0*/  IABS R4, R2 ;  /* 0x0000000200047213 */ /* 0x020fce0000000000 */
[----:B------:R-:W1:Y:S08]  /*00e0*/  I2F.RP R5, R4 ;  /* 0x0000000400057306 */ /* 0x000e700000209400 */
[----:B0-----:R-:W0:Y:S08]  /*00f0*/  MUFU.RCP R0, R0 ;  /* 0x0000000000007308 */ /* 0x001e300000001000 */
[----:B-1----:R-:W1:Y:S01]  /*0100*/  MUFU.RCP R5, R5 ;  /* 0x0000000500057308 */ /* 0x002e620000001000 */
[----:B0-----:R-:W-:-:S02]  /*0110*/  VIADD R8, R0, 0xffffffe ;  /* 0x0ffffffe00087836 */ /* 0x001fc40000000000 */
[----:B---3--:R-:W-:-:S05]  /*0120*/  IMAD.U32 R0, RZ, RZ, UR4 ;  /* 0x00000004ff007e24 */ /* 0x008fca000f8e00ff */
[----:B------:R0:W2:Y:S01]  /*0130*/  F2I.FTZ.U32.TRUNC.NTZ R9, R8 ;  /* 0x0000000800097305 */ /* 0x0000a2000021f000 */
[----:B------:R-:W-:Y:S02]  /*0140*/  VIADD R0, R0, UR9 ;  /* 0x0000000900007c36 */ /* 0x000fe40008000000 */
[----:B-1----:R-:W-:Y:S01]  /*0150*/  VIADD R6, R5, 0xffffffe ;  /* 0x0ffffffe05067836 */ /* 0x002fe20000000000 */
[----:B----4-:R-:W-:-:S04]  /*0160*/  MOV R5, UR5 ;  /* 0x0000000500057c02 */ /* 0x010fc80008000f00 */
[----:B------:R1:W3:Y:S01]  /*0170*/  F2I.FTZ.U32.TRUNC.NTZ R7, R6 ;  /* 0x0000000600077305 */ /* 0x0002e2000021f000 */
[----:B0-----:R-:W-:Y:S02]  /*0180*/  HFMA2 R8, -RZ, RZ, 0, 0 ;  /* 0x00000000ff087431 */ /* 0x001fe400000001ff */
[----:B------:R-:W-:Y:S01]  /*0190*/  VIADD R5, R5, UR12 ;  /* 0x0000000c05057c36 */ /* 0x000fe20008000000 */
[----:B--2---:R-:W-:Y:S01]  /*01a0*/  IADD3 R12, PT, PT, RZ, -R9, RZ ;  /* 0x80000009ff0c7210 */ /* 0x004fe20007ffe0ff */
[----:B-1----:R-:W-:-:S04]  /*01b0*/  IMAD.MOV.U32 R6, RZ, RZ, RZ ;  /* 0x000000ffff067224 */ /* 0x002fc800078e00ff */
[----:B------:R-:W-:Y:S01]  /*01c0*/  IMAD R11, R12, R3, RZ ;  /* 0x000000030c0b7224 */ /* 0x000fe200078e02ff */
[----:B------:R-:W-:Y:S01]  /*01d0*/  IABS R12, R5 ;  /* 0x00000005000c7213 */ /* 0x000fe20000000000 */
[----:B---3--:R-:W-:Y:S02]  /*01e0*/  IMAD.MOV R13, RZ, RZ, -R7 ;  /* 0x000000ffff0d7224 */ /* 0x008fe400078e0a07 */
[----:B------:R-:W-:Y:S01]  /*01f0*/  IMAD.HI.U32 R8, R9, R11, R8 ;  /* 0x0000000b09087227 */ /* 0x000fe200078e0008 */
[----:B------:R-:W-:Y:S02]  /*0200*/  IABS R11, R0 ;  /* 0x00000000000b7213 */ /* 0x000fe40000000000 */
[----:B------:R-:W-:Y:S01]  /*0210*/  LOP3.LUT R0, R0, UR17, RZ, 0x3c, !PT ;  /* 0x0000001100007c12 */ /* 0x000fe2000f8e3cff */
[----:B------:R-:W-:Y:S02]  /*0220*/  IMAD R9, R13, R4, RZ ;  /* 0x000000040d097224 */ /* 0x000fe400078e02ff */
[----:B------:R-:W0:Y:S01]  /*0230*/  LDC R13, c[0x0][0x3a4] ;  /* 0x0000e900ff0d7b82 */ /* 0x000e220000000800 */
[----:B------:R-:W-:Y:S01]  /*0240*/  ISETP.GE.AND P0, PT, R0, RZ, PT ;  /* 0x000000ff0000720c */ /* 0x000fe20003f06270 */
[----:B------:R-:W-:Y:S01]  /*0250*/  IMAD.HI.U32 R6, R7, R9, R6 ;  /* 0x0000000907067227 */ /* 0x000fe200078e0006 */
[----:B------:R-:W-:-:S03]  /*0260*/  MOV R9, R12 ;  /* 0x0000000c00097202 */ /* 0x000fc60000000f00 */
[----:B------:R-:W-:Y:S02]  /*0270*/  IMAD.MOV.U32 R7, RZ, RZ, R11 ;  /* 0x000000ffff077224 */ /* 0x000fe400078e000b */
[----:B------:R-:W-:-:S04]  /*0280*/  IMAD.HI.U32 R6, R6, R9, RZ ;  /* 0x0000000906067227 */ /* 0x000fc800078e00ff */
[----:B------:R-:W-:Y:S01]  /*0290*/  IMAD.HI.U32 R8, R8, R7, RZ ;  /* 0x0000000708087227 */ /* 0x000fe200078e00ff */
[----:B------:R-:W-:Y:S01]  /*02a0*/  R2UR UR5, R6 ;  /* 0x00000000060572ca */ /* 0x000fe200000e0000 */
[----:B------:R-:W-:Y:S01]  /*02b0*/  VOTEU.ANY UP2, P0 ;  /* 0x0000000000ff7886 */ /* 0x000fe20000040100 */
[----:B------:R-:W-:Y:S02]  /*02c0*/  IABS R6, R10 ;  /* 0x0000000a00067213 */ /* 0x000fe40000000000 */
[----:B------:R-:W-:Y:S02]  /*02d0*/  R2UR UR4, R8 ;  /* 0x00000000080472ca */ /* 0x000fe400000e0000 */
[----:B------:R-:W-:Y:S01]  /*02e0*/  IABS R8, R2 ;  /* 0x0000000200087213 */ /* 0x000fe20000000000 */
[----:B------:R-:W-:Y:S01]  /*02f0*/  IMAD.MOV R6, RZ, RZ, -R6 ;  /* 0x000000ffff067224 */ /* 0x000fe200078e0a06 */
[----:B0-----:R-:W-:-:S03]  /*0300*/  ISETP.GE.AND P2, PT, R13, 0x1, PT ;  /* 0x000000010d00780c */ /* 0x001fc60003f46270 */
[----:B------:R-:W-:-:S06]  /*0310*/  IMAD.MOV R0, RZ, RZ, -R8 ;  /* 0x000000ffff007224 */ /* 0x000fcc00078e0a08 */
[----:B------:R-:W-:Y:S02]  /*0320*/  IMAD R6, R6, UR4, R7 ;  /* 0x0000000406067c24 */ /* 0x000fe4000f8e0207 */
[----:B------:R-:W-:-:S03]  /*0330*/  IMAD R7, R0, UR5, R9 ;  /* 0x0000000500077c24 */ /* 0x000fc6000f8e0209 */
[----:B------:R-:W-:Y:S02]  /*0340*/  ISETP.GT.U32.AND P0, PT, R3, R6, PT ;  /* 0x000000060300720c */ /* 0x000fe40003f04070 */
[----:B------:R-:W-:Y:S01]  /*0350*/  ISETP.GT.U32.AND P1, PT, R4, R7, PT ;  /* 0x000000070400720c */ /* 0x000fe20003f24070 */
[----:B------:R-:W-:-:S12]  /*0360*/  @!P2 EXIT ;  /* 0x000000000000a94d */ /* 0x000fd80003800000 */
[----:B------:R-:W-:Y:S01]  /*0370*/  MOV R0, UR4 ;  /* 0x0000000400007c02 */ /* 0x000fe20008000f00 */
[----:B------:R-:W-:Y:S01]  /*0380*/  @!P0 IMAD.IADD R6, R6, 0x1, -R3 ;  /* 0x0000000106068824 */ /* 0x000fe200078e0a03 */
[----:B------:R-:W-:Y:S01]  /*0390*/  S2UR UR19, SR_CTAID.X ;  /* 0x00000000001379c3 */ /* 0x000fe20000002500 */
[----:B------:R-:W-:Y:S01]  /*03a0*/  IMAD.U32 R8, RZ, RZ, UR5 ;  /* 0x00000005ff087e24 */ /* 0x000fe2000f8e00ff */
[----:B------:R-:W-:Y:S01]  /*03b0*/  LOP3.LUT R5, R5, UR18, RZ, 0x3c, !PT ;  /* 0x0000001205057c12 */ /* 0x000fe2000f8e3cff */
[----:B------:R-:W-:Y:S01]  /*03c0*/  @!P0 VIADD R0, R0, 0x1 ;  /* 0x0000000100008836 */ /* 0x000fe20000000000 */
[----:B------:R-:W-:Y:S01]  /*03d0*/  UIADD3 UR13, UPT, UPT, UR17, 0x2, URZ ;  /* 0x00000002110d7890 */ /* 0x000fe2000fffe0ff */
[----:B------:R-:W-:Y:S01]  /*03e0*/  @!P1 IMAD.IADD R7, R7, 0x1, -R4 ;  /* 0x0000000107079824 */ /* 0x000fe200078e0a04 */
[----:B------:R-:W-:Y:S02]  /*03f0*/  @!P1 IADD3 R8, PT, PT, R8, 0x1, RZ ;  /* 0x0000000108089810 */ /* 0x000fe40007ffe0ff */
[----:B------:R-:W-:-:S05]  /*0400*/  CS2R.32 R21, SR_CgaSize ;  /* 0x0000000000157805 */ /* 0x000fca0000008a00 */
[----:B------:R-:W-:-:S05]  /*0410*/  IMAD R21, R21, -0xa0, RZ ;  /* 0xffffff6015157824 */ /* 0x000fca00078e02ff */
[----:B------:R-:W-:-:S14]  /*0420*/  R2UR UR15, R21 ;  /* 0x00000000150f72ca */ /* 0x000fdc00000e0000 */
[----:B------:R-:W0:Y:S01]  /*0430*/  LDCU UR15, c[0x0][UR15+0x258] ;  /* 0x00004b000f0f77ac */ /* 0x000e220008000800 */
[----:B------:R-:W-:Y:S01]  /*0440*/  @!P0 R2UR UR4, R0 ;  /* 0x00000000000482ca */ /* 0x000fe200000e0000 */
[----:B------:R-:W1:Y:S01]  /*0450*/  S2UR UR7, SR_CTAID.Y ;  /* 0x00000000000779c3 */ /* 0x000e620000002600 */
[----:B------:R-:W2:Y:S01]  /*0460*/  S2R R0, SR_TID.Y ;  /* 0x0000000000007919 */ /* 0x000ea20000002200 */
[----:B------:R-:W-:Y:S02]  /*0470*/  ISETP.GE.U32.AND P0, PT, R6, R3, PT ;  /* 0x000000030600720c */ /* 0x000fe40003f06070 */
[----:B------:R-:W-:-:S05]  /*0480*/  CS2R.32 R21, SR_CgaSize ;  /* 0x0000000000157805 */ /* 0x000fca0000008a00 */
[----:B------:R-:W-:-:S05]  /*0490*/  IMAD R21, R21, -0xa0, RZ ;  /* 0xffffff6015157824 */ /* 0x000fca00078e02ff */
[----:B------:R-:W-:-:S14]  /*04a0*/  R2UR UR16, R21 ;  /* 0x00000000151072ca */ /* 0x000fdc00000e0000 */
[----:B------:R-:W3:Y:S01]  /*04b0*/  LDCU UR16, c[0x0][UR16+0x254] ;  /* 0x00004a80101077ac */ /* 0x000ee20008000800 */
[----:B------:R-:W-:Y:S01]  /*04c0*/  @!P1 R2UR UR5, R8 ;  /* 0x00000000080592ca */ /* 0x000fe200000e0000 */
[----:B------:R-:W4:Y:S01]  /*04d0*/  S2R R3, SR_TID.X ;  /* 0x0000000000037919 */ /* 0x000f220000002100 */
[----:B------:R-:W-:Y:S01]  /*04e0*/  ISETP.GE.U32.AND P1, PT, R7, R4, PT ;  /* 0x000000040700720c */ /* 0x000fe20003f26070 */
[----:B------:R-:W5:Y:S01]  /*04f0*/  LDCU.64 UR22, c[0x0][0x388] ;  /* 0x00007100ff1677ac */ /* 0x000f620008000a00 */
[----:B------:R-:W2:Y:S01]  /*0500*/  S2UR UR14, SR_CTAID.Z ;  /* 0x00000000000e79c3 */ /* 0x000ea20000002700 */
[----:B------:R-:W-:Y:S01]  /*0510*/  ISETP.GE.AND P2, PT, R5, RZ, PT ;  /* 0x000000ff0500720c */ /* 0x000fe20003f46270 */
[----:B------:R-:W-:Y:S01]  /*0520*/  IMAD.U32 R11, RZ, RZ, UR13 ;  /* 0x0000000dff0b7e24 */ /* 0x000fe2000f8e00ff */
[----:B------:R-:W5:Y:S01]  /*0530*/  LDCU.64 UR24, c[0x0][0x390] ;  /* 0x00007200ff1877ac */ /* 0x000f620008000a00 */
[----:B------:R-:W-:Y:S01]  /*0540*/  MOV R4, UR4 ;  /* 0x0000000400047c02 */ /* 0x000fe20008000f00 */
[----:B------:R-:W-:Y:S01]  /*0550*/  BSSY B0, `(.L_x_0) ;  /* 0x00000e4000007945 */ /* 0x000fe20003800000 */
[----:B------:R-:W-:Y:S01]  /*0560*/  IMAD R11, R2, UR13, R11 ;  /* 0x0000000d020b7c24 */ /* 0x000fe2000f8e020b */
[----:B------:R-:W4:Y:S01]  /*0570*/  LDCU.64 UR26, c[0x0][0x380] ;  /* 0x00007000ff1a77ac */ /* 0x000f220008000a00 */
[----:B------:R-:W4:Y:S01]  /*0580*/  S2UR UR8, SR_CgaCtaId ;  /* 0x00000000000879c3 */ /* 0x000f220000008800 */
[----:B------:R-:W-:Y:S01]  /*0590*/  IMAD.U32 R5, RZ, RZ, UR5 ;  /* 0x00000005ff057e24 */ /* 0x000fe2000f8e00ff */
[----:B------:R-:W-:Y:S01]  /*05a0*/  MOV R2, RZ ;  /* 0x000000ff00027202 */ /* 0x000fe20000000f00 */
[----:B------:R-:W-:Y:S01]  /*05b0*/  @P0 VIADD R4, R4, 0x1 ;  /* 0x0000000104040836 */ /* 0x000fe20000000000 */
[----:B------:R-:W4:Y:S01]  /*05c0*/  LDCU UR20, c[0x0][0x370] ;  /* 0x00006e00ff1477ac */ /* 0x000f220008000800 */
[----:B0-----:R-:W-:Y:S01]  /*05d0*/  IMAD.U32 R20, RZ, RZ, UR15 ;  /* 0x0000000fff147e24 */ /* 0x001fe2000f8e00ff */
[----:B------:R-:W-:Y:S01]  /*05e0*/  @P1 IADD3 R5, PT, PT, R5, 0x1, RZ ;  /* 0x0000000105051810 */ /* 0x000fe20007ffe0ff */
[----:B---3--:R-:W-:Y:S01]  /*05f0*/  IMAD.U32 R21, RZ, RZ, UR16 ;  /* 0x00000010ff157e24 */ /* 0x008fe2000f8e00ff */
[----:B------:R-:W-:Y:S01]  /*0600*/  UMOV UR6, 0x400 ;  /* 0x0000040000067882 */ /* 0x000fe20000000000 */
[----:B------:R-:W-:Y:S01]  /*0610*/  @P0 R2UR UR4, R4 ;  /* 0x00000000040402ca */ /* 0x000fe200000e0000 */
[----:B-1----:R-:W-:Y:S01]  /*0620*/  UIADD3 UR7, UPT, UPT, UR19, UR7, URZ ;  /* 0x0000000713077290 */ /* 0x002fe2000fffe0ff */
[----:B------:R-:W-:Y:S01]  /*0630*/  @P1 R2UR UR5, R5 ;  /* 0x00000000050512ca */ /* 0x000fe200000e0000 */
[----:B------:R-:W-:Y:S01]  /*0640*/  VOTEU.ANY UP3, P2 ;  /* 0x0000000000ff7886 */ /* 0x000fe20001060100 */
[----:B-----5:R-:W-:Y:S01]  /*0650*/  MOV R18, UR22 ;  /* 0x0000001600127c02 */ /* 0x020fe20008000f00 */
[----:B------:R-:W-:Y:S01]  /*0660*/  IMAD.U32 R19, RZ, RZ, UR23 ;  /* 0x00000017ff137e24 */ /* 0x000fe2000f8e00ff */
[----:B------:R-:W-:Y:S01]  /*0670*/  MOV R13, UR25 ;  /* 0x00000019000d7c02 */ /* 0x000fe20008000f00 */
[----:B--2---:R-:W-:Y:S01]  /*0680*/  IMAD R4, RZ, RZ, -UR14 ;  /* 0x8000000eff047e24 */ /* 0x004fe2000f8e02ff */
[----:B------:R-:W0:Y:S01]  /*0690*/  LDCU.64 UR10, c[0x0][0x358] ;  /* 0x00006b00ff0a77ac */ /* 0x000e220008000a00 */
[----:B------:R-:W-:-:S02]  /*06a0*/  IMAD R9, R0, UR13, RZ ;  /* 0x0000000d00097c24 */ /* 0x000fc4000f8e02ff */
[----:B------:R-:W-:Y:S01]  /*06b0*/  IMAD.U32 R12, RZ, RZ, UR24 ;  /* 0x00000018ff0c7e24 */ /* 0x000fe2000f8e00ff */
[----:B------:R-:W-:Y:S01]  /*06c0*/  ISETP.NE.AND P1, PT, R4, UR7, PT ;  /* 0x0000000704007c0c */ /* 0x000fe2000bf25270 */
[----:B----4-:R-:W-:Y:S01]  /*06d0*/  IMAD.U32 R16, RZ, RZ, UR26 ;  /* 0x0000001aff107e24 */ /* 0x010fe2000f8e00ff */
[----:B------:R-:W-:Y:S01]  /*06e0*/  IADD3 R6, PT, PT, R9, UR13, RZ ;  /* 0x0000000d09067c10 */ /* 0x000fe2000fffe0ff */
[----:B------:R-:W-:Y:S01]  /*06f0*/  ULEA UR6, UR8, UR6, 0x18 ;  /* 0x0000000608067291 */ /* 0x000fe2000f8ec0ff */
[----:B------:R-:W-:Y:S01]  /*0700*/  IMAD.U32 R17, RZ, RZ, UR27 ;  /* 0x0000001bff117e24 */ /* 0x000fe2000f8e00ff */
[----:B------:R-:W-:Y:S01]  /*0710*/  UMOV UR7, UR4 ;  /* 0x0000000400077c82 */ /* 0x000fe20008000000 */
[----:B------:R-:W-:Y:S01]  /*0720*/  UMOV UR8, UR5 ;  /* 0x0000000500087c82 */ /* 0x000fe20008000000 */
[C---:B------:R-:W-:Y:S01]  /*0730*/  IMAD.IADD R7, R6.reuse, 0x1, R3 ;  /* 0x0000000106077824 */ /* 0x040fe200078e0203 */
[----:B------:R-:W-:Y:S01]  /*0740*/  @!UP2 UIADD3 UR7, UPT, UPT, -UR7, URZ, URZ ;  /* 0x000000ff0707a290 */ /* 0x000fe2000fffe1ff */
[----:B------:R-:W-:Y:S01]  /*0750*/  LEA R4, R3, UR6, 0x2 ;  /* 0x0000000603047c11 */ /* 0x000fe2000f8e10ff */
[----:B------:R-:W-:Y:S01]  /*0760*/  @!UP3 UIADD3 UR8, UPT, UPT, -UR8, URZ, URZ ;  /* 0x000000ff0808b290 */ /* 0x000fe2000fffe1ff */
[----:B------:R-:W-:Y:S01]  /*0770*/  LEA R5, R6, UR6, 0x2 ;  /* 0x0000000606057c11 */ /* 0x000fe2000f8e10ff */
[----:B------:R-:W1:Y:S01]  /*0780*/  LDCU UR21, c[0x0][0x398] ;  /* 0x00007300ff1577ac */ /* 0x000e620008000800 */
[----:B------:R-:W-:Y:S01]  /*0790*/  LEA R6, R7, UR6, 0x2 ;  /* 0x0000000607067c11 */ /* 0x000fe2000f8e10ff */
[----:B------:R-:W-:Y:S01]  /*07a0*/  IMAD R7, R11, 0x4, R4 ;  /* 0x000000040b077824 */ /* 0x000fe200078e0204 */
[----:B------:R-:W-:Y:S01]  /*07b0*/  LEA R8, R9, R4, 0x2 ;  /* 0x0000000409087211 */ /* 0x000fe200078e10ff */
[C---:B------:R-:W-:Y:S01]  /*07c0*/  IMAD R9, R10.reuse, 0x4, R5 ;  /* 0x000000040a097824 */ /* 0x040fe200078e0205 */
[----:B------:R-:W2:Y:S01]  /*07d0*/  LDCU UR28, c[0x0][0x39c] ;  /* 0x00007380ff1c77ac */ /* 0x000ea20008000800 */
[----:B------:R-:W-:Y:S01]  /*07e0*/  IMAD R10, R10, 0x4, R6 ;  /* 0x000000040a0a7824 */ /* 0x000fe200078e0206 */
[----:B------:R-:W-:-:S02]  /*07f0*/  UIMAD UR14, UR17, UR20, URZ ;  /* 0x00000014110e72a4 */ /* 0x000fc4000f8e02ff */
[----:B------:R-:W-:Y:S02]  /*0800*/  @!UP0 ULOP3.LUT UR7, URZ, UR17, URZ, 0x33, !UPT ;  /* 0x00000011ff078292 */ /* 0x000fe4000f8e33ff */
[----:B0-----:R-:W-:-:S12]  /*0810*/  @!UP1 ULOP3.LUT UR8, URZ, UR18, URZ, 0x33, !UPT ;  /* 0x00000012ff089292 */ /* 0x001fd8000f8e33ff */
.L_x_15:
[----:B------:R-:W0:Y:S01]  /*0820*/  S2UR UR4, SR_CTAID.Y ;  /* 0x00000000000479c3 */ /* 0x000e220000002600 */
[----:B------:R-:W-:Y:S01]  /*0830*/  MOV R14, R18 ;  /* 0x00000012000e7202 */ /* 0x000fe20000000f00 */
[----:B------:R-:W-:Y:S01]  /*0840*/  IMAD.MOV.U32 R15, RZ, RZ, R19 ;  /* 0x000000ffff0f7224 */ /* 0x000fe200078e0013 */
[----:B------:R-:W-:Y:S01]  /*0850*/  MOV R19, R13 ;  /* 0x0000000d00137202 */ /* 0x000fe20000000f00 */
[----:B------:R-:W-:Y:S01]  /*0860*/  IMAD.MOV.U32 R18, RZ, RZ, R12 ;  /* 0x000000ffff127224 */ /* 0x000fe200078e000c */
[----:B0-----:R-:W-:-:S09]  /*0870*/  UISETP.GE.AND UP0, UPT, UR4, UR8, UPT ;  /* 0x000000080400728c */ /* 0x001fd2000bf06270 */
[----:B------:R-:W-:Y:S05]  /*0880*/  BRA.U UP0, `(.L_x_1) ;  /* 0x0000000500847547 */ /* 0x000fea000b800000 */
[----:B------:R-:W-:Y:S01]  /*0890*/  BSSY.RECONVERGENT B1, `(.L_x_1) ;  /* 0x0000060000017945 */ /* 0x000fe20003800200 */
[----:B------:R-:W-:-:S07]  /*08a0*/  IMAD.U32 R11, RZ, RZ, UR4 ;  /* 0x00000004ff0b7e24 */ /* 0x000fce000f8e00ff */
.L_x_4:
[----:B------:R-:W-:-:S09]  /*08b0*/  UISETP.GE.AND UP0, UPT, UR19, UR7, UPT ;  /* 0x000000071300728c */ /* 0x000fd2000bf06270 */
[----:B------:R-:W-:Y:S05]  /*08c0*/  BRA.U UP0, `(.L_x_2) ;  /* 0x0000000500607547 */ /* 0x000fea000b800000 */
[----:B------:R-:W0:Y:S01]  /*08d0*/  LDC R22, c[0x0][0x360] ;  /* 0x0000d800ff167b82 */ /* 0x000e220000000800 */
[----:B------:R-:W3:Y:S01]  /*08e0*/  LDCU UR4, c[0x0][0x364] ;  /* 0x00006c80ff0477ac */ /* 0x000ee20008000800 */
[----:B------:R-:W-:Y:S01]  /*08f0*/  IMAD.U32 R36, RZ, RZ, UR19 ;  /* 0x00000013ff247e24 */ /* 0x000fe2000f8e00ff */
[----:B------:R-:W4:Y:S01]  /*0900*/  LDCU.64 UR22, c[0x0][0x398] ;  /* 0x00007300ff1677ac */ /* 0x000f220008000a00 */
[----:B---3--:R-:W-:-:S04]  /*0910*/  IMAD R12, R11, UR4, R0 ;  /* 0x000000040b0c7c24 */ /* 0x008fc8000f8e0200 */
[C---:B------:R-:W-:Y:S01]  /*0920*/  VIADD R13, R12.reuse, 0x1 ;  /* 0x000000010c0d7836 */ /* 0x040fe20000000000 */
[C---:B----4-:R-:W-:Y:S01]  /*0930*/  ISETP.GT.AND P0, PT, R12.reuse, UR23, PT ;  /* 0x000000170c007c0c */ /* 0x050fe2000bf04270 */
[----:B------:R-:W-:Y:S01]  /*0940*/  ULEA UR4, UR23, 0xfffffffe, 0x1 ;  /* 0xfffffffe17047891 */ /* 0x000fe2000f8e08ff */
[----:B------:R-:W-:Y:S01]  /*0950*/  VIADD R30, R12, 0xffffffff ;  /* 0xffffffff0c1e7836 */ /* 0x000fe20000000000 */
[----:B------:R-:W-:Y:S01]  /*0960*/  MOV R32, UR22 ;  /* 0x0000001600207c02 */ /* 0x000fe20008000f00 */
[----:B0-----:R-:W-:Y:S01]  /*0970*/  IMAD R31, R22, UR19, R3 ;  /* 0x00000013161f7c24 */ /* 0x001fe2000f8e0203 */
[----:B------:R-:W-:Y:S02]  /*0980*/  ISETP.GE.AND P4, PT, R13, UR23, PT ;  /* 0x000000170d007c0c */ /* 0x000fe4000bf86270 */
[C---:B------:R-:W-:Y:S01]  /*0990*/  ISETP.GE.AND P2, PT, R12.reuse, UR23, PT ;  /* 0x000000170c007c0c */ /* 0x040fe2000bf46270 */
[C---:B------:R-:W-:Y:S01]  /*09a0*/  IMAD R33, R12.reuse, UR22, R31 ;  /* 0x000000160c217c24 */ /* 0x040fe2000f8e021f */
[C---:B------:R-:W-:Y:S01]  /*09b0*/  ISETP.NE.AND P3, PT, R12.reuse, RZ, PT ;  /* 0x000000ff0c00720c */ /* 0x040fe20003f65270 */
[----:B------:R-:W-:Y:S01]  /*09c0*/  VIADD R34, R31, 0x1 ;  /* 0x000000011f227836 */ /* 0x000fe20000000000 */
[----:B------:R-:W-:-:S02]  /*09d0*/  IADD3 R35, PT, PT, -R12, UR4, RZ ;  /* 0x000000040c237c10 */ /* 0x000fc4000fffe1ff */
[----:B------:R-:W-:Y:S02]  /*09e0*/  @P0 IADD3 R30, PT, PT, -R30, UR4, RZ ;  /* 0x000000041e1e0c10 */ /* 0x000fe4000fffe1ff */
[----:B------:R-:W-:Y:S02]  /*09f0*/  LEA R32, R32, -R31, 0x1 ;  /* 0x8000001f20207211 */ /* 0x000fe400078e08ff */
[----:B------:R-:W-:Y:S02]  /*0a00*/  IADD3 R31, PT, PT, -R31, -0x2, RZ ;  /* 0xfffffffe1f1f7810 */ /* 0x000fe40007ffe1ff */
[----:B------:R-:W-:Y:S02]  /*0a10*/  SEL R35, R12, R35, !P2 ;  /* 0x000000230c237207 */ /* 0x000fe40005000000 */
[----:B------:R-:W-:Y:S02]  /*0a20*/  SEL R30, R30, 0x1, P3 ;  /* 0x000000011e1e7807 */ /* 0x000fe40001800000 */
[----:B------:R-:W-:-:S07]  /*0a30*/  @P4 IADD3 R13, PT, PT, -R13, UR4, RZ ;  /* 0x000000040d0d4c10 */ /* 0x000fce000fffe1ff */
.L_x_3:
[----:B------:R-:W-:Y:S01]  /*0a40*/  VIADD R23, R34, 0xffffffff ;  /* 0xffffffff22177836 */ /* 0x000fe20000000000 */
[C---:B------:R-:W-:Y:S02]  /*0a50*/  ISETP.NE.AND P2, PT, R3.reuse, RZ, PT ;  /* 0x000000ff0300720c */ /* 0x040fe40003f45270 */
[----:B------:R-:W-:Y:S02]  /*0a60*/  ISETP.NE.AND P3, PT, R3, UR9, PT ;  /* 0x0000000903007c0c */ /* 0x000fe4000bf65270 */
[C---:B-1----:R-:W-:Y:S02]  /*0a70*/  ISETP.GT.AND P4, PT, R23.reuse, UR21, !P2 ;  /* 0x0000001517007c0c */ /* 0x042fe4000d784270 */
[----:B------:R-:W-:Y:S02]  /*0a80*/  IADD3 R28, PT, PT, R32, -0x2, RZ ;  /* 0xfffffffe201c7810 */ /* 0x000fe40007ffe0ff */
[----:B------:R-:W-:-:S04]  /*0a90*/  ISETP.GE.AND P0, PT, R23, UR21, PT ;  /* 0x0000001517007c0c */ /* 0x000fc8000bf06270 */
[----:B------:R-:W-:Y:S01]  /*0aa0*/  SEL R28, R23, R28, !P0 ;  /* 0x0000001c171c7207 */ /* 0x000fe20004000000 */
[----:B------:R-:W-:Y:S01]  /*0ab0*/  @!P2 VIADD R22, R34, 0xfffffffe ;  /* 0xfffffffe2216a836 */ /* 0x000fe20000000000 */
[----:B------:R-:W-:Y:S02]  /*0ac0*/  @!P2 ISETP.NE.AND P5, PT, R31, -0x2, PT ;  /* 0xfffffffe1f00a80c */ /* 0x000fe40003fa5270 */
[----:B------:R-:W-:Y:S01]  /*0ad0*/  ISETP.GE.AND P0, PT, R23, UR21, PT ;  /* 0x0000001517007c0c */ /* 0x000fe2000bf06270 */
[----:B------:R-:W-:Y:S01]  /*0ae0*/  @P4 VIADD R22, R32, 0xffffffff ;  /* 0xffffffff20164836 */ /* 0x000fe20000000000 */
[----:B------:R-:W-:Y:S01]  /*0af0*/  ISETP.NE.AND P4, PT, R0, RZ, PT ;  /* 0x000000ff0000720c */ /* 0x000fe20003f85270 */
[----:B------:R-:W-:Y:S01]  /*0b00*/  IMAD R27, R35, UR21, R28 ;  /* 0x00000015231b7c24 */ /* 0x000fe2000f8e021c */
[----:B------:R-:W-:Y:S02]  /*0b10*/  @!P3 ISETP.GE.AND P6, PT, R34, UR21, PT ;  /* 0x000000152200bc0c */ /* 0x000fe4000bfc6270 */
[----:B------:R-:W-:Y:S01]  /*0b20*/  @!P2 SEL R22, R22, 0x1, P5 ;  /* 0x000000011616a807 */ /* 0x000fe20002800000 */
[----:B------:R-:W-:Y:S01]  /*0b30*/  IMAD.WIDE R26, R27, 0x4, R14 ;  /* 0x000000041b1a7825 */ /* 0x000fe200078e020e */
[----:B------:R-:W-:-:S02]  /*0b40*/  ISETP.NE.AND P5, PT, R0, UR12, PT ;  /* 0x0000000c00007c0c */ /* 0x000fc4000bfa5270 */
[----:B------:R-:W-:Y:S01]  /*0b50*/  @!P3 IADD3 R23, PT, PT, R32, -0x3, RZ ;  /* 0xfffffffd2017b810 */ /* 0x000fe20007ffe0ff */
[----:B------:R-:W-:Y:S01]  /*0b60*/  @!P2 IMAD R25, R35, UR21, R22 ;  /* 0x000000152319ac24 */ /* 0x000fe2000f8e0216 */
[----:B------:R0:W3:Y:S02]  /*0b70*/  LDG.E R37, desc[UR10][R26.64] ;  /* 0x0000000a1a257981 */ /* 0x0000e4000c1e1900 */
[----:B------:R-:W-:-:S05]  /*0b80*/  @!P3 SEL R24, R34, R23, !P6 ;  /* 0x000000172218b207 */ /* 0x000fca0007000000 */
[----:B------:R-:W-:Y:S02]  /*0b90*/  @!P3 IMAD R23, R35, UR21, R24 ;  /* 0x000000152317bc24 */ /* 0x000fe4000f8e0218 */
[--C-:B------:R-:W-:Y:S02]  /*0ba0*/  @!P5 IMAD R29, R13, UR21, R28.reuse ;  /* 0x000000150d1ddc24 */ /* 0x100fe4000f8e021c */
[----:B0-----:R-:W-:Y:S02]  /*0bb0*/  @!P4 IMAD R27, R30, UR21, R28 ;  /* 0x000000151e1bcc24 */ /* 0x001fe4000f8e021c */
[----:B------:R-:W-:-:S04]  /*0bc0*/  @!P2 IMAD.WIDE R24, R25, 0x4, R14 ;  /* 0x000000041918a825 */ /* 0x000fc800078e020e */
[--C-:B------:R-:W-:Y:S02]  /*0bd0*/  @!P3 IMAD.WIDE R22, R23, 0x4, R14.reuse ;  /* 0x000000041716b825 */ /* 0x100fe400078e020e */
[----:B------:R-:W4:Y:S02]  /*0be0*/  @!P2 LDG.E R24, desc[UR10][R24.64] ;  /* 0x0000000a1818a981 */ /* 0x000f24000c1e1900 */
[--C-:B------:R-:W-:Y:S02]  /*0bf0*/  @!P4 IMAD.WIDE R26, R27, 0x4, R14.reuse ;  /* 0x000000041b1ac825 */ /* 0x100fe400078e020e */
[----:B------:R-:W5:Y:S02]  /*0c00*/  @!P3 LDG.E R22, desc[UR10][R22.64] ;  /* 0x0000000a1616b981 */ /* 0x000f64000c1e1900 */
[----:B------:R-:W-:Y:S02]  /*0c10*/  @!P5 IMAD.WIDE R28, R29, 0x4, R14 ;  /* 0x000000041d1cd825 */ /* 0x000fe400078e020e */
[----:B------:R-:W5:Y:S04]  /*0c20*/  @!P4 LDG.E R27, desc[UR10][R26.64] ;  /* 0x0000000a1a1bc981 */ /* 0x000f68000c1e1900 */
[----:B------:R-:W5:Y:S01]  /*0c30*/  @!P5 LDG.E R28, desc[UR10][R28.64] ;  /* 0x0000000a1c1cd981 */ /* 0x000f62000c1e1900 */
[----:B------:R-:W-:Y:S05]  /*0c40*/  WARPSYNC.ALL ;  /* 0x0000000000007948 */ /* 0x000fea0003800000 */
[----:B--2---:R-:W-:Y:S01]  /*0c50*/  ISETP.GE.OR P0, PT, R12, UR28, P0 ;  /* 0x0000001c0c007c0c */ /* 0x004fe20008706670 */
[----:B---3--:R-:W-:Y:S04]  /*0c60*/  STS [R6+0x4], R37 ;  /* 0x0000042506007388 */ /* 0x008fe80000000800 */
[----:B----4-:R0:W-:Y:S04]  /*0c70*/  @!P2 STS [R5], R24 ;  /* 0x000000180500a388 */ /* 0x0101e80000000800 */
[----:B-----5:R1:W-:Y:S04]  /*0c80*/  @!P3 STS [R9+0x4], R22 ;  /* 0x000004160900b388 */ /* 0x0203e80000000800 */
[----:B------:R-:W-:Y:S01]  /*0c90*/  @!P4 STS [R4+0x4], R27 ;  /* 0x0000041b0400c388 */ /* 0x000fe20000000800 */
[----:B0-----:R-:W0:Y:S03]  /*0ca0*/  @!P0 LDC R24, c[0x0][0x3a0] ;  /* 0x0000e800ff188b82 */ /* 0x001e260000000800 */
[----:B------:R-:W-:Y:S05]  /*0cb0*/  @!P5 STS [R7+0x4], R28 ;  /* 0x0000041c0700d388 */ /* 0x000fea0000000800 */
[----:B------:R-:W-:Y:S01]  /*0cc0*/  BAR.SYNC.DEFER_BLOCKING 0x0 ;  /* 0x0000000000007b1d */ /* 0x000fe20000010000 */
[----:B-1----:R-:W-:-:S06]  /*0cd0*/  @!P0 IMAD.WIDE R22, R33, 0x4, R16 ;  /* 0x0000000421168825 */ /* 0x002fcc00078e0210 */
[----:B------:R-:W2:Y:S04]  /*0ce0*/  @!P0 LDG.E R23, desc[UR10][R22.64] ;  /* 0x0000000a16178981 */ /* 0x000ea8000c1e1900 */
[----:B------:R-:W-:Y:S04]  /*0cf0*/  @!P0 LDS R25, [R6] ;  /* 0x0000000006198984 */ /* 0x000fe80000000800 */
[----:B------:R-:W1:Y:S04]  /*0d00*/  @!P0 LDS R26, [R6+0x8] ;  /* 0x00000800061a8984 */ /* 0x000e680000000800 */
[----:B------:R-:W3:Y:S01]  /*0d10*/  @!P0 LDS R29, [R8+0x4] ;  /* 0x00000400081d8984 */ /* 0x000ee20000000800 */
[----:B-1----:R-:W-:-:S03]  /*0d20*/  @!P0 FADD R37, R25, R26 ;  /* 0x0000001a19258221 */ /* 0x002fc60000000000 */
[----:B------:R-:W1:Y:S04]  /*0d30*/  @!P0 LDS R26, [R10+0xc] ;  /* 0x00000c000a1a8984 */ /* 0x000e680000000800 */
[----:B------:R-:W4:Y:S01]  /*0d40*/  @!P0 LDS R25, [R6+0x4] ;  /* 0x0000040006198984 */ /* 0x000f220000000800 */
[----:B---3--:R-:W-:Y:S01]  /*0d50*/  @!P0 FADD R29, R29, R37 ;  /* 0x000000251d1d8221 */ /* 0x008fe20000000000 */
[----:B------:R-:W-:Y:S01]  /*0d60*/  VIADD R36, R36, UR20 ;  /* 0x0000001424247c36 */ /* 0x000fe20008000000 */
[----:B------:R-:W-:Y:S01]  /*0d70*/  IADD3 R34, PT, PT, R34, UR14, RZ ;  /* 0x0000000e22227c10 */ /* 0x000fe2000fffe0ff */
[----:B------:R-:W-:Y:S02]  /*0d80*/  VIADD R31, R31, -UR14 ;  /* 0x8000000e1f1f7c36 */ /* 0x000fe40008000000 */
[----:B-1----:R-:W-:Y:S01]  /*0d90*/  @!P0 FADD R28, R26, R29 ;  /* 0x0000001d1a1c8221 */ /* 0x002fe20000000000 */
[----:B----4-:R-:W-:-:S03]  /*0da0*/  @!P0 FADD R26, R25, R25 ;  /* 0x00000019191a8221 */ /* 0x010fc60000000000 */
[----:B------:R-:W-:Y:S01]  /*0db0*/  @!P0 FFMA R28, R25, -4, R28 ;  /* 0xc0800000191c8823 */ /* 0x000fe2000000001c */
[----:B------:R-:W-:Y:S02]  /*0dc0*/  VIADD R32, R32, -UR14 ;  /* 0x8000000e20207c36 */ /* 0x000fe40008000000 */
[----:B--2---:R-:W-:-:S04]  /*0dd0*/  @!P0 FADD R23, -R23, R26 ;  /* 0x0000001a17178221 */ /* 0x004fc80000000100 */
[----:B0-----:R-:W-:Y:S01]  /*0de0*/  @!P0 FFMA R25, R28, R24, R23 ;  /* 0x000000181c198223 */ /* 0x001fe20000000017 */
[----:B------:R-:W-:-:S05]  /*0df0*/  @!P0 IMAD.WIDE R22, R33, 0x4, R18 ;  /* 0x0000000421168825 */ /* 0x000fca00078e0212 */
[----:B------:R0:W-:Y:S01]  /*0e00*/  @!P0 STG.E desc[UR10][R22.64], R25 ;  /* 0x0000001916008986 */ /* 0x0001e2000c10190a */
[----:B------:R-:W-:Y:S01]  /*0e10*/  BAR.SYNC.DEFER_BLOCKING 0x0 ;  /* 0x0000000000007b1d */ /* 0x000fe20000010000 */
[----:B------:R-:W-:Y:S01]  /*0e20*/  ISETP.GE.AND P0, PT, R36, UR7, PT ;  /* 0x0000000724007c0c */ /* 0x000fe2000bf06270 */
[----:B------:R-:W-:-:S12]  /*0e30*/  VIADD R33, R33, UR14 ;  /* 0x0000000e21217c36 */ /* 0x000fd80008000000 */
[----:B0-----:R-:W-:Y:S05]  /*0e40*/  @!P0 BRA `(.L_x_3) ;  /* 0xfffffff800fc8947 */ /* 0x001fea000383ffff */
.L_x_2:
[----:B------:R-:W0:Y:S02]  /*0e50*/  LDCU UR4, c[0x0][0x374] ;  /* 0x00006e80ff0477ac */ /* 0x000e240008000800 */
[----:B0-----:R-:W-:-:S04]  /*0e60*/  IADD3 R11, PT, PT, R11, UR4, RZ ;  /* 0x000000040b0b7c10 */ /* 0x001fc8000fffe0ff */
[----:B------:R-:W-:-:S13]  /*0e70*/  ISETP.GE.AND P0, PT, R11, UR8, PT ;  /* 0x000000080b007c0c */ /* 0x000fda000bf06270 */
[----:B------:R-:W-:Y:S05]  /*0e80*/  @!P0 BRA `(.L_x_4) ;  /* 0xfffffff800888947 */ /* 0x000fea000383ffff */
[----:B-12---:R-:W-:Y:S05]  /*0e90*/  BSYNC.RECONVERGENT B1 ;  /* 0x0000000000017941 */ /* 0x006fea0003800200 */
.L_x_1:
[----:B------:R-:W-:-:S04]  /*0ea0*/  UISETP.NE.U32.AND UP0, UPT, UR15, URZ, UPT ;  /* 0x000000ff0f00728c */ /* 0x000fc8000bf05070 */
[----:B------:R-:W-:-:S09]  /*0eb0*/  UISETP.NE.AND.EX UP0, UPT, UR16, URZ, UPT, UP0 ;  /* 0x000000ff1000728c */ /* 0x000fd2000bf05300 */
[----:B------:R-:W-:Y:S05]  /*0ec0*/  BRA.U !UP0, `(.L_x_5) ;  /* 0x0000000508387547 */ /* 0x000fea000b800000 */
[----:B------:R-:W0:Y:S01]  /*0ed0*/  S2R R12, SR_TID.Z ;  /* 0x00000000000c7919 */ /* 0x000e220000002300 */
[----:B------:R-:W3:Y:S01]  /*0ee0*/  LDCU UR4, c[0x0][0x374] ;  /* 0x00006e80ff0477ac */ /* 0x000ee20008000800 */
[----:B------:R-:W-:Y:S01]  /*0ef0*/  IMAD.IADD R11, R0, 0x1, R3 ;  /* 0x00000001000b7824 */ /* 0x000fe200078e0203 */
[----:B------:R-:W4:Y:S01]  /*0f00*/  LDCU UR5, c[0x0][0x378] ;  /* 0x00006f00ff0577ac */ /* 0x000f220008000800 */
[----:B------:R-:W-:-:S04]  /*0f10*/  UIADD3 UR6, UPT, UPT, URZ, -UR20, URZ ;  /* 0x80000014ff067290 */ /* 0x000fc8000fffe0ff */
[----:B---3--:R-:W-:-:S04]  /*0f20*/  UIMAD UR4, UR6, UR4, URZ ;  /* 0x00000004060472a4 */ /* 0x008fc8000f8e02ff */
[----:B----4-:R-:W-:Y:S01]  /*0f30*/  UIMAD UR4, UR5, UR4, -0x7fffffff ;  /* 0x80000001050474a4 */ /* 0x010fe2000f8e0204 */
[----:B0-----:R-:W-:-:S05]  /*0f40*/  LOP3.LUT P0, RZ, R11, R12, RZ, 0xfc, !PT ;  /* 0x0000000c0bff7212 */ /* 0x001fca000780fcff */
[----:B------:R-:W-:Y:S01]  /*0f50*/  IMAD.U32 R11, RZ, RZ, UR4 ;  /* 0x00000004ff0b7e24 */ /* 0x000fe2000f8e00ff */
[----:B------:R-:W-:-:S04]  /*0f60*/  UMOV UR4, 0xffffffff ;  /* 0xffffffff00047882 */ /* 0x000fc80000000000 */
[----:B------:R-:W-:Y:S01]  /*0f70*/  SEL R11, R11, 0x1, !P1 ;  /* 0x000000010b0b7807 */ /* 0x000fe20004800000 */
[----:B------:R-:W-:Y:S06]  /*0f80*/  BRA.DIV UR4, `(.L_x_6) ;  /* 0x00000006040c7947 */ /* 0x000fec000b800000 */
[----:B------:R-:W-:Y:S06]  /*0f90*/  BAR.SYNC.DEFER_BLOCKING 0x0 ;  /* 0x0000000000007b1d */ /* 0x000fec0000010000 */
.L_x_18:
[----:B------:R-:W-:Y:S04]  /*0fa0*/  BSSY B1, `(.L_x_7) ;  /* 0x0000017000017945 */ /* 0x000fe80003800000 */
[----:B------:R-:W-:Y:S05]  /*0fb0*/  @P0 BRA `(.L_x_8) ;  /* 0x0000000000540947 */ /* 0x000fea0003800000 */
[----:B------:R-:W0:Y:S01]  /*0fc0*/  S2R R13, SR_LANEID ;  /* 0x00000000000d7919 */ /* 0x000e220000000000 */
[----:B------:R-:W-:Y:S02]  /*0fd0*/  VOTEU.ANY UR4, UPT, PT ;  /* 0x0000000000047886 */ /* 0x000fe400038e0100 */
[----:B------:R-:W0:Y:S01]  /*0fe0*/  FLO.U32 R22, UR4 ;  /* 0x0000000400167d00 */ /* 0x000e2200080e0000 */
[----:B------:R-:W-:Y:S01]  /*0ff0*/  UPOPC UR5, UR4 ;  /* 0x00000004000572bf */ /* 0x000fe20008000000 */
[----:B0-----:R-:W-:-:S05]  /*1000*/  ISETP.EQ.U32.AND P2, PT, R22, R13, PT ;  /* 0x0000000d1600720c */ /* 0x001fca0003f42070 */
[----:B------:R-:W-:-:S08]  /*1010*/  IMAD R13, R11, UR5, RZ ;  /* 0x000000050b0d7c24 */ /* 0x000fd0000f8e02ff */
[----:B------:R-:W-:Y:S06]  /*1020*/  @P2 MEMBAR.ALL.GPU ;  /* 0x0000000000002992 */ /* 0x000fec000000a000 */
[----:B------:R-:W-:-:S00]  /*1030*/  @P2 ERRBAR ;  /* 0x00000000000029ab */ /* 0x000fc00000000000 */
[----:B------:R-:W-:Y:S06]  /*1040*/  @P2 CGAERRBAR ;  /* 0x00000000000025ab */ /* 0x000fec0000000000 */
[----:B------:R-:W3:Y:S01]  /*1050*/  @P2 ATOM.E.ADD.STRONG.GPU PT, R13, desc[UR10][R20.64+0x4], R13 ;  /* 0x8000040d140d298a */ /* 0x000ee200081ef10a */
[----:B------:R-:W0:Y:S02]  /*1060*/  S2R R23, SR_LTMASK ;  /* 0x0000000000177919 */ /* 0x000e240000003900 */
[----:B0-----:R-:W-:-:S06]  /*1070*/  LOP3.LUT R23, R23, UR4, RZ, 0xc0, !PT ;  /* 0x0000000417177c12 */ /* 0x001fcc000f8ec0ff */
[----:B------:R-:W0:Y:S01]  /*1080*/  POPC R23, R23 ;  /* 0x0000001700177309 */ /* 0x000e220000000000 */
[----:B---3--:R-:W0:Y:S02]  /*1090*/  SHFL.IDX PT, R12, R13, R22, 0x1f ;  /* 0x00001f160d0c7589 */ /* 0x008e2400000e0000 */
[----:B0-----:R-:W-:-:S07]  /*10a0*/  IMAD R12, R11, R23, R12 ;  /* 0x000000170b0c7224 */ /* 0x001fce00078e020c */
.L_x_9:
[----:B------:R-:W3:Y:S04]  /*10b0*/  LD.E.STRONG.GPU R13, desc[UR10][R20.64+0x4] ;  /* 0x0000040a140d7980 */ /* 0x000ee8000c10f900 */
[----:B---3--:R-:W-:Y:S01]  /*10c0*/  CCTL.IVALL ;  /* 0x00000000ff00798f */ /* 0x008fe20002000000 */
[----:B------:R-:W-:Y:S05]  /*10d0*/  YIELD ;  /* 0x0000000000007946 */ /* 0x000fea0003800000 */
[----:B------:R-:W-:-:S04]  /*10e0*/  LOP3.LUT R13, R13, R12, RZ, 0x3c, !PT ;  /* 0x0000000c0d0d7212 */ /* 0x000fc800078e3cff */
[----:B------:R-:W-:-:S13]  /*10f0*/  ISETP.GT.AND P2, PT, R13, -0x1, PT ;  /* 0xffffffff0d00780c */ /* 0x000fda0003f44270 */
[----:B------:R-:W-:Y:S05]  /*1100*/  @P2 BRA `(.L_x_9) ;  /* 0xfffffffc00e82947 */ /* 0x000fea000383ffff */
.L_x_8:
[----:B-12---:R-:W-:Y:S05]  /*1110*/  BSYNC B1 ;  /* 0x0000000000017941 */ /* 0x006fea0003800000 */
.L_x_7:
[----:B------:R-:W-:-:S03]  /*1120*/  UMOV UR4, 0xffffffff ;  /* 0xffffffff00047882 */ /* 0x000fc60000000000 */
[----:B------:R-:W-:Y:S05]  /*1130*/  BRA.DIV UR4, `(.L_x_10) ;  /* 0x0000000204d07947 */ /* 0x000fea000b800000 */
[----:B------:R-:W-:Y:S08]  /*1140*/  BAR.SYNC.DEFER_BLOCKING 0x0 ;  /* 0x0000000000007b1d */ /* 0x000ff00000010000 */
[----:B------:R-:W-:Y:S06]  /*1150*/  BAR.SYNC.DEFER_BLOCKING 0x0 ;  /* 0x0000000000007b1d */ /* 0x000fec0000010000 */
.L_x_22:
        /* <DEDUP_REMOVED lines=11> */
[----:B------:R-:W2:Y:S01]  /*1210*/  @P0 ATOM.E.ADD.STRONG.GPU PT, R13, desc[UR10][R20.64+0x4], R13 ;  /* 0x8000040d140d098a */ /* 0x000ea200081ef10a */
[----:B------:R-:W0:Y:S02]  /*1220*/  S2R R22, SR_LTMASK ;  /* 0x0000000000167919 */ /* 0x000e240000003900 */
[----:B0-----:R-:W-:-:S06]  /*1230*/  LOP3.LUT R22, R22, UR4, RZ, 0xc0, !PT ;  /* 0x0000000416167c12 */ /* 0x001fcc000f8ec0ff */
[----:B------:R-:W0:Y:S01]  /*1240*/  POPC R22, R22 ;  /* 0x0000001600167309 */ /* 0x000e220000000000 */
[----:B--2---:R-:W0:Y:S02]  /*1250*/  SHFL.IDX PT, R12, R13, R12, 0x1f ;  /* 0x00001f0c0d0c7589 */ /* 0x004e2400000e0000 */
[----:B0-----:R-:W-:-:S07]  /*1260*/  IMAD R11, R11, R22, R12 ;  /* 0x000000160b0b7224 */ /* 0x001fce00078e020c */
.L_x_13:
[----:B------:R-:W2:Y:S04]  /*1270*/  LD.E.STRONG.GPU R12, desc[UR10][R20.64+0x4] ;  /* 0x0000040a140c7980 */ /* 0x000ea8000c10f900 */
[----:B--2---:R-:W-:Y:S01]  /*1280*/  CCTL.IVALL ;  /* 0x00000000ff00798f */ /* 0x004fe20002000000 */
[----:B------:R-:W-:Y:S05]  /*1290*/  YIELD ;  /* 0x0000000000007946 */ /* 0x000fea0003800000 */
[----:B------:R-:W-:-:S04]  /*12a0*/  LOP3.LUT R12, R12, R11, RZ, 0x3c, !PT ;  /* 0x0000000b0c0c7212 */ /* 0x000fc800078e3cff */
[----:B------:R-:W-:-:S13]  /*12b0*/  ISETP.GT.AND P0, PT, R12, -0x1, PT ;  /* 0xffffffff0c00780c */ /* 0x000fda0003f04270 */
[----:B------:R-:W-:Y:S05]  /*12c0*/  @P0 BRA `(.L_x_13) ;  /* 0xfffffffc00e80947 */ /* 0x000fea000383ffff */
.L_x_12:
[----:B------:R-:W-:Y:S05]  /*12d0*/  BSYNC B1 ;  /* 0x0000000000017941 */ /* 0x000fea0003800000 */
.L_x_11:
[----:B------:R-:W-:-:S03]  /*12e0*/  UMOV UR4, 0xffffffff ;  /* 0xffffffff00047882 */ /* 0x000fc60000000000 */
[----:B------:R-:W-:Y:S05]  /*12f0*/  BRA.DIV UR4, `(.L_x_14) ;  /* 0x0000000204b47947 */ /* 0x000fea000b800000 */
[----:B------:R-:W-:Y:S06]  /*1300*/  BAR.SYNC.DEFER_BLOCKING 0x0 ;  /* 0x0000000000007b1d */ /* 0x000fec0000010000 */
.L_x_25:
[----:B------:R-:W0:Y:S01]  /*1310*/  LDCU UR4, c[0x0][0x3a4] ;  /* 0x00007480ff0477ac */ /* 0x000e220008000800 */
[----:B------:R-:W-:Y:S01]  /*1320*/  IADD3 R2, PT, PT, R2, 0x1, RZ ;  /* 0x0000000102027810 */ /* 0x000fe20007ffe0ff */
[----:B------:R-:W-:Y:S01]  /*1330*/  IMAD.MOV.U32 R12, RZ, RZ, R16 ;  /* 0x000000ffff0c7224 */ /* 0x000fe200078e0010 */
[----:B------:R-:W-:Y:S01]  /*1340*/  MOV R13, R17 ;  /* 0x00000011000d7202 */ /* 0x000fe20000000f00 */
[----:B------:R-:W-:Y:S01]  /*1350*/  IMAD.MOV.U32 R16, RZ, RZ, R14 ;  /* 0x000000ffff107224 */ /* 0x000fe200078e000e */
[----:B------:R-:W-:Y:S02]  /*1360*/  MOV R17, R15 ;  /* 0x0000000f00117202 */ /* 0x000fe40000000f00 */
[----:B0-----:R-:W-:-:S13]  /*1370*/  ISETP.NE.AND P0, PT, R2, UR4, PT ;  /* 0x0000000402007c0c */ /* 0x001fda000bf05270 */
[----:B------:R-:W-:Y:S05]  /*1380*/  @P0 BRA `(.L_x_15) ;  /* 0xfffffff400240947 */ /* 0x000fea000383ffff */
[----:B------:R-:W-:Y:S05]  /*1390*/  BSYNC B0 ;  /* 0x0000000000007941 */ /* 0x000fea0003800000 */
.L_x_0:
[----:B------:R-:W-:Y:S05]  /*13a0*/  EXIT ;  /* 0x000000000000794d */ /* 0x000fea0003800000 */
.L_x_5:
[----:B-12---:R-:W-:Y:S05]  /*13b0*/  BPT.TRAP 0x1 ;  /* 0x000000040000795c */ /* 0x006fea0000300000 */
.L_x_6:
[----:B------:R-:W-:Y:S01]  /*13c0*/  HFMA2 R22, -RZ, RZ, 0, 0 ;  /* 0x00000000ff167431 */ /* 0x000fe200000001ff */
[----:B------:R-:W-:Y:S01]  /*13d0*/  BSSY B1, `(.L_x_16) ;  /* 0x0000009000017945 */ /* 0x000fe20003800000 */
[----:B------:R-:W-:Y:S02]  /*13e0*/  IMAD.MOV.U32 R13, RZ, RZ, 0x0 ;  /* 0x00000000ff0d7424 */ /* 0x000fe400078e00ff */
[----:B------:R-:W-:-:S07]  /*13f0*/  IMAD.MOV.U32 R12, RZ, RZ, -0x1 ;  /* 0xffffffffff0c7424 */ /* 0x000fce00078e00ff */
[----:B-12---:R-:W-:Y:S05]  /*1400*/  WARPSYNC.COLLECTIVE.ALL `(.L_x_17) ;  /* 0x0000000000147948 */ /* 0x006fea0003c00000 */
[----:B------:R-:W-:-:S04]  /*1410*/  SHF.L.U32 R22, R22, 0x10, RZ ;  /* 0x0000001016167819 */ /* 0x000fc800000006ff */
[----:B------:R-:W-:-:S05]  /*1420*/  LOP3.LUT R22, R22, 0xf, R13, 0xf8, !PT ;  /* 0x0000000f16167812 */ /* 0x000fca00078ef80d */
[----:B------:R0:W-:Y:S02]  /*1430*/  BAR.SYNC.DEFER_BLOCKING R22, R22 ;  /* 0x000000160000731d */ /* 0x0001e40000010000 */
[----:B0-----:R-:W-:-:S04]  /*1440*/  SHF.R.U32 R22, R22, 0x10, RZ ;  /* 0x0000001016167819 */ /* 0x001fc800000016ff */
[----:B-12---:R-:W-:Y:S05]  /*1450*/  ENDCOLLECTIVE ;  /* 0x000000000000791b */ /* 0x006fea0003800000 */
.L_x_17:
[----:B------:R-:W-:Y:S05]  /*1460*/  BSYNC B1 ;  /* 0x0000000000017941 */ /* 0x000fea0003800000 */
.L_x_16:
[----:B------:R-:W-:Y:S05]  /*1470*/  BRA `(.L_x_18) ;  /* 0xfffffff800c87947 */ /* 0x000fea000383ffff */
.L_x_10:
[----:B------:R-:W-:Y:S01]  /*1480*/  BSSY B1, `(.L_x_19) ;  /* 0x000000a000017945 */ /* 0x000fe20003800000 */
[----:B------:R-:W-:Y:S01]  /*1490*/  MOV R13, 0x0 ;  /* 0x00000000000d7802 */ /* 0x000fe20000000f00 */
[----:B------:R-:W-:Y:S01]  /*14a0*/  IMAD.MOV.U32 R22, RZ, RZ, 0x0 ;  /* 0x00000000ff167424 */ /* 0x000fe200078e00ff */
[----:B------:R-:W-:-:S07]  /*14b0*/  MOV R12, 0xffffffff ;  /* 0xffffffff000c7802 */ /* 0x000fce0000000f00 */
[----:B------:R-:W-:Y:S05]  /*14c0*/  WARPSYNC.COLLECTIVE.ALL `(.L_x_20) ;  /* 0x0000000000147948 */ /* 0x000fea0003c00000 */
[----:B------:R-:W-:-:S04]  /*14d0*/  SHF.L.U32 R22, R22, 0x10, RZ ;  /* 0x0000001016167819 */ /* 0x000fc800000006ff */
[----:B------:R-:W-:-:S05]  /*14e0*/  LOP3.LUT R22, R22, 0xf, R13, 0xf8, !PT ;  /* 0x0000000f16167812 */ /* 0x000fca00078ef80d */
[----:B------:R0:W-:Y:S02]  /*14f0*/  BAR.SYNC.DEFER_BLOCKING R22, R22 ;  /* 0x000000160000731d */ /* 0x0001e40000010000 */
[----:B0-----:R-:W-:-:S04]  /*1500*/  SHF.R.U32 R22, R22, 0x10, RZ ;  /* 0x0000001016167819 */ /* 0x001fc800000016ff */
[----:B------:R-:W-:Y:S05]  /*1510*/  ENDCOLLECTIVE ;  /* 0x000000000000791b */ /* 0x000fea0003800000 */
.L_x_20:
[----:B------:R-:W-:Y:S05]  /*1520*/  BSYNC B1 ;  /* 0x0000000000017941 */ /* 0x000fea0003800000 */
.L_x_19:
[----:B------:R-:W-:Y:S02]  /*1530*/  HFMA2 R22, -RZ, RZ, 0, 0 ;  /* 0x00000000ff167431 */ /* 0x000fe400000001ff */
[----:B------:R-:W-:Y:S02]  /*1540*/  IMAD.MOV.U32 R13, RZ, RZ, 0x0 ;  /* 0x00000000ff0d7424 */ /* 0x000fe400078e00ff */
[----:B------:R-:W-:-:S07]  /*1550*/  IMAD.MOV.U32 R12, RZ, RZ, -0x1 ;  /* 0xffffffffff0c7424 */ /* 0x000fce00078e00ff */
[----:B------:R-:W-:Y:S05]  /*1560*/  WARPSYNC.COLLECTIVE.ALL `(.L_x_21) ;  /* 0x0000000000147948 */ /* 0x000fea0003c00000 */
[----:B------:R-:W-:-:S04]  /*1570*/  SHF.L.U32 R22, R22, 0x10, RZ ;  /* 0x0000001016167819 */ /* 0x000fc800000006ff */
[----:B------:R-:W-:-:S05]  /*1580*/  LOP3.LUT R22, R22, 0xf, R13, 0xf8, !PT ;  /* 0x0000000f16167812 */ /* 0x000fca00078ef80d */
[----:B------:R0:W-:Y:S02]  /*1590*/  BAR.SYNC.DEFER_BLOCKING R22, R22 ;  /* 0x000000160000731d */ /* 0x0001e40000010000 */
[----:B0-----:R-:W-:-:S04]  /*15a0*/  SHF.R.U32 R22, R22, 0x10, RZ ;  /* 0x0000001016167819 */ /* 0x001fc800000016ff */
[----:B------:R-:W-:Y:S05]  /*15b0*/  ENDCOLLECTIVE ;  /* 0x000000000000791b */ /* 0x000fea0003800000 */
.L_x_21:
[----:B------:R-:W-:Y:S05]  /*15c0*/  BRA `(.L_x_22) ;  /* 0xfffffff800e47947 */ /* 0x000fea000383ffff */
.L_x_14:
        /* <DEDUP_REMOVED lines=10> */
.L_x_24:
[----:B------:R-:W-:Y:S05]  /*1670*/  BSYNC B1 ;  /* 0x0000000000017941 */ /* 0x000fea0003800000 */
.L_x_23:
[----:B------:R-:W-:Y:S05]  /*1680*/  BRA `(.L_x_25) ;  /* 0xfffffffc00207947 */ /* 0x000fea000383ffff */
.L_x_26:
[----:B------:R-:W-:-:S00]  /*1690*/  BRA `(.L_x_26) ;  /* 0xfffffffc00fc7947 */ /* 0x000fc0000383ffff */
[----:B------:R-:W-:-:S00]  /*16a0*/  NOP ;  /* 0x0000000000007918 */ /* 0x000fc00000000000 */
        /* <DEDUP_REMOVED lines=13> */
.L_x_42:


//--------------------- .text._Z13init_gaussianPfS_iiffff --------------------------
	.section	.text._Z13init_gaussianPfS_iiffff,"ax",@progbits
	.align	128
        .global         _Z13init_gaussianPfS_iiffff
        .type           _Z13init_gaussianPfS_iiffff,@function
        .size           _Z13init_gaussianPfS_iiffff,(.L_x_41 - _Z13init_gaussianPfS_iiffff)
        .other          _Z13init_gaussianPfS_iiffff,@"STO_CUDA_ENTRY STV_DEFAULT"
_Z13init_gaussianPfS_iiffff:
.text._Z13init_gaussianPfS_iiffff:
[----:B------:R-:W-:Y:S01]  /*0000*/  LDC R1, c[0x0][0x37c] ;  /* 0x0000df00ff017b82 */ /* 0x000fe20000000800 */
[----:B------:R-:W0:Y:S07]  /*0010*/  S2R R0, SR_TID.Y ;  /* 0x0000000000007919 */ /* 0x000e2e0000002200 */
[----:B------:R-:W1:Y:S01]  /*0020*/  LDC R2, c[0x0][0x360] ;  /* 0x0000d800ff027b82 */ /* 0x000e620000000800 */
[----:B------:R-:W2:Y:S01]  /*0030*/  LDCU.64 UR6, c[0x0][0x390] ;  /* 0x00007200ff0677ac */ /* 0x000ea20008000a00 */
[----:B------:R-:W1:Y:S06]  /*0040*/  S2R R3, SR_TID.X ;  /* 0x0000000000037919 */ /* 0x000e6c0000002100 */
[----:B------:R-:W0:Y:S08]  /*0050*/  S2UR UR5, SR_CTAID.Y ;  /* 0x00000000000579c3 */ /* 0x000e300000002600 */
[----:B------:R-:W0:Y:S08]  /*0060*/  LDC R5, c[0x0][0x364] ;  /* 0x0000d900ff057b82 */ /* 0x000e300000000800 */
[----:B------:R-:W1:Y:S01]  /*0070*/  S2UR UR4, SR_CTAID.X ;  /* 0x00000000000479c3 */ /* 0x000e620000002500 */
[----:B0-----:R-:W-:-:S05]  /*0080*/  IMAD R5, R5, UR5, R0 ;  /* 0x0000000505057c24 */ /* 0x001fca000f8e0200 */
[----:B--2---:R-:W-:Y:S01]  /*0090*/  ISETP.GE.AND P0, PT, R5, UR7, PT ;  /* 0x0000000705007c0c */ /* 0x004fe2000bf06270 */
[----:B-1----:R-:W-:-:S05]  /*00a0*/  IMAD R2, R2, UR4, R3 ;  /* 0x0000000402027c24 */ /* 0x002fca000f8e0203 */
[----:B------:R-:W-:-:S13]  /*00b0*/  ISETP.GE.OR P0, PT, R2, UR6, P0 ;  /* 0x0000000602007c0c */ /* 0x000fda0008706670 */
[----:B------:R-:W-:Y:S05]  /*00c0*/  @P0 EXIT ;  /* 0x000000000000094d */ /* 0x000fea0003800000 */
[----:B------:R-:W0:Y:S01]  /*00d0*/  LDC.64 R6, c[0x0][0x3a0] ;  /* 0x0000e800ff067b82 */ /* 0x000e220000000a00 */
[----:B------:R-:W-:Y:S01]  /*00e0*/  I2FP.F32.U32 R3, R5 ;  /* 0x0000000500037245 */ /* 0x000fe20000201000 */
[----:B------:R-:W1:Y:S01]  /*00f0*/  LDCU.64 UR4, c[0x0][0x358] ;  /* 0x00006b00ff0477ac */ /* 0x000e620008000a00 */
[----:B------:R-:W-:Y:S05]  /*0100*/  BSSY.RECONVERGENT B0, `(.L_x_27) ;  /* 0x0000015000007945 */ /* 0x000fea0003800200 */
[----:B------:R-:W2:Y:S01]  /*0110*/  LDC.64 R8, c[0x0][0x398] ;  /* 0x0000e600ff087b82 */ /* 0x000ea20000000a00 */
[----:B0-----:R-:W-:-:S04]  /*0120*/  FADD R0, R7, R7 ;  /* 0x0000000707007221 */ /* 0x001fc80000000000 */
[----:B------:R-:W-:Y:S01]  /*0130*/  FMUL R7, R0, R7 ;  /* 0x0000000700077220 */ /* 0x000fe20000400000 */
[----:B------:R-:W-:-:S03]  /*0140*/  I2FP.F32.S32 R0, R2 ;  /* 0x0000000200007245 */ /* 0x000fc60000201400 */
[----:B------:R-:W0:Y:S01]  /*0150*/  MUFU.RCP R4, R7 ;  /* 0x0000000700047308 */ /* 0x000e220000001000 */
[-C--:B--2---:R-:W-:Y:S01]  /*0160*/  FFMA R3, R3, R8.reuse, -R6 ;  /* 0x0000000803037223 */ /* 0x084fe20000000806 */
[----:B------:R-:W-:-:S03]  /*0170*/  FFMA R0, R0, R8, -R9 ;  /* 0x0000000800007223 */ /* 0x000fc60000000809 */
[----:B------:R-:W-:-:S04]  /*0180*/  FMUL R3, R3, R3 ;  /* 0x0000000303037220 */ /* 0x000fc80000400000 */
[----:B------:R-:W-:-:S04]  /*0190*/  FFMA R0, R0, R0, R3 ;  /* 0x0000000000007223 */ /* 0x000fc80000000003 */
[----:B------:R-:W2:Y:S01]  /*01a0*/  FCHK P0, -R0, R7 ;  /* 0x0000000700007302 */ /* 0x000ea20000000100 */
[----:B0-----:R-:W-:-:S04]  /*01b0*/  FFMA R9, -R7, R4, 1 ;  /* 0x3f80000007097423 */ /* 0x001fc80000000104 */
[----:B------:R-:W-:-:S04]  /*01c0*/  FFMA R9, R4, R9, R4 ;  /* 0x0000000904097223 */ /* 0x000fc80000000004 */
[----:B------:R-:W-:-:S04]  /*01d0*/  FFMA R4, -R0, R9, RZ ;  /* 0x0000000900047223 */ /* 0x000fc800000001ff */
[----:B------:R-:W-:-:S04]  /*01e0*/  FFMA R3, -R7, R4, -R0 ;  /* 0x0000000407037223 */ /* 0x000fc80000000900 */
[----:B------:R-:W-:Y:S01]  /*01f0*/  FFMA R3, R9, R3, R4 ;  /* 0x0000000309037223 */ /* 0x000fe20000000004 */
[----:B-12---:R-:W-:Y:S06]  /*0200*/  @!P0 BRA `(.L_x_28) ;  /* 0x0000000000108947 */ /* 0x006fec0003800000 */
[----:B------:R-:W-:Y:S01]  /*0210*/  FADD R3, -R0, -RZ ;  /* 0x800000ff00037221 */ /* 0x000fe20000000100 */
[----:B------:R-:W-:-:S07]  /*0220*/  MOV R4, 0x240 ;  /* 0x0000024000047802 */ /* 0x000fce0000000f00 */
[----:B------:R-:W-:Y:S05]  /*0230*/  CALL.REL.NOINC `($__internal_0_$__cuda_sm3x_div_rn_noftz_f32_slowpath) ;  /* 0x0000000000547944 */ /* 0x000fea0003c00000 */
[----:B------:R-:W-:-:S07]  /*0240*/  IMAD.MOV.U32 R3, RZ, RZ, R0 ;  /* 0x000000ffff037224 */ /* 0x000fce00078e0000 */
.L_x_28:
[----:B------:R-:W-:Y:S05]  /*0250*/  BSYNC.RECONVERGENT B0 ;  /* 0x0000000000007941 */ /* 0x000fea0003800200 */
.L_x_27:
[----:B------:R-:W-:Y:S01]  /*0260*/  IMAD.MOV.U32 R0, RZ, RZ, 0x3bbb989d ;  /* 0x3bbb989dff007424 */ /* 0x000fe200078e00ff */
[----:B------:R-:W0:Y:S01]  /*0270*/  LDC.64 R8, c[0x0][0x388] ;  /* 0x0000e200ff087b82 */ /* 0x000e220000000a00 */
[----:B------:R-:W-:Y:S01]  /*0280*/  IMAD.MOV.U32 R7, RZ, RZ, 0x437c0000 ;  /* 0x437c0000ff077424 */ /* 0x000fe200078e00ff */
[----:B------:R-:W1:Y:S01]  /*0290*/  LDCU UR6, c[0x0][0x390] ;  /* 0x00007200ff0677ac */ /* 0x000e620008000800 */
[----:B------:R-:W-:-:S04]  /*02a0*/  FFMA.SAT R0, R3, R0, 0.5 ;  /* 0x3f00000003007423 */ /* 0x000fc80000002000 */
[----:B------:R-:W-:Y:S02]  /*02b0*/  FFMA.RM R0, R0, R7, 12582913 ;  /* 0x4b40000100007423 */ /* 0x000fe40000004007 */
[----:B------:R-:W2:Y:S02]  /*02c0*/  LDC.64 R6, c[0x0][0x380] ;  /* 0x0000e000ff067b82 */ /* 0x000ea40000000a00 */
[C---:B------:R-:W-:Y:S01]  /*02d0*/  FADD R4, R0.reuse, -12583039 ;  /* 0xcb40007f00047421 */ /* 0x040fe20000000000 */
[----:B------:R-:W-:-:S03]  /*02e0*/  IMAD.SHL.U32 R0, R0, 0x800000, RZ ;  /* 0x0080000000007824 */ /* 0x000fc600078e00ff */
[----:B------:R-:W-:-:S04]  /*02f0*/  FFMA R4, R3, 1.4426950216293334961, -R4 ;  /* 0x3fb8aa3b03047823 */ /* 0x000fc80000000804 */
[----:B------:R-:W-:Y:S01]  /*0300*/  FFMA R10, R3, 1.925963033500011079e-08, R4 ;  /* 0x32a57060030a7823 */ /* 0x000fe20000000004 */
[----:B-1----:R-:W-:-:S03]  /*0310*/  IMAD R5, R5, UR6, R2 ;  /* 0x0000000605057c24 */ /* 0x002fc6000f8e0202 */
[----:B------:R-:W1:Y:S01]  /*0320*/  MUFU.EX2 R11, R10 ;  /* 0x0000000a000b7308 */ /* 0x000e620000000800 */
[----:B--2---:R-:W-:-:S04]  /*0330*/  IMAD.WIDE R2, R5, 0x4, R6 ;  /* 0x0000000405027825 */ /* 0x004fc800078e0206 */
[----:B0-----:R-:W-:-:S04]  /*0340*/  IMAD.WIDE R4, R5, 0x4, R8 ;  /* 0x0000000405047825 */ /* 0x001fc800078e0208 */
[----:B-1----:R-:W-:-:S05]  /*0350*/  FMUL R11, R0, R11 ;  /* 0x0000000b000b7220 */ /* 0x002fca0000400000 */
[----:B------:R-:W-:Y:S04]  /*0360*/  STG.E desc[UR4][R2.64], R11 ;  /* 0x0000000b02007986 */ /* 0x000fe8000c101904 */
[----:B------:R-:W-:Y:S01]  /*0370*/  STG.E desc[UR4][R4.64], R11 ;  /* 0x0000000b04007986 */ /* 0x000fe2000c101904 */
[----:B------:R-:W-:Y:S05]  /*0380*/  EXIT ;  /* 0x000000000000794d */ /* 0x000fea0003800000 */
        .weak           $__internal_0_$__cuda_sm3x_div_rn_noftz_f32_slowpath
        .type           $__internal_0_$__cuda_sm3x_div_rn_noftz_f32_slowpath,@function
        .size           $__internal_0_$__cuda_sm3x_div_rn_noftz_f32_slowpath,(.L_x_41 - $__internal_0_$__cuda_sm3x_div_rn_noftz_f32_slowpath)
$__internal_0_$__cuda_sm3x_div_rn_noftz_f32_slowpath:
[----:B------:R-:W-:Y:S01]  /*0390*/  SHF.R.U32.HI R6, RZ, 0x17, R7 ;  /* 0x00000017ff067819 */ /* 0x000fe20000011607 */
[----:B------:R-:W-:Y:S01]  /*03a0*/  BSSY.RECONVERGENT B1, `(.L_x_29) ;  /* 0x0000063000017945 */ /* 0x000fe20003800200 */
[----:B------:R-:W-:Y:S02]  /*03b0*/  SHF.R.U32.HI R0, RZ, 0x17, R3 ;  /* 0x00000017ff007819 */ /* 0x000fe40000011603 */
[----:B------:R-:W-:Y:S02]  /*03c0*/  LOP3.LUT R8, R6, 0xff, RZ, 0xc0, !PT ;  /* 0x000000ff06087812 */ /* 0x000fe400078ec0ff */
[----:B------:R-:W-:Y:S02]  /*03d0*/  LOP3.LUT R6, R0, 0xff, RZ, 0xc0, !PT ;  /* 0x000000ff00067812 */ /* 0x000fe400078ec0ff */
[----:B------:R-:W-:-:S03]  /*03e0*/  IADD3 R11, PT, PT, R8, -0x1, RZ ;  /* 0xffffffff080b7810 */ /* 0x000fc60007ffe0ff */
[----:B------:R-:W-:Y:S01]  /*03f0*/  VIADD R10, R6, 0xffffffff ;  /* 0xffffffff060a7836 */ /* 0x000fe20000000000 */
[----:B------:R-:W-:-:S04]  /*0400*/  ISETP.GT.U32.AND P0, PT, R11, 0xfd, PT ;  /* 0x000000fd0b00780c */ /* 0x000fc80003f04070 */
[----:B------:R-:W-:-:S13]  /*0410*/  ISETP.GT.U32.OR P0, PT, R10, 0xfd, P0 ;  /* 0x000000fd0a00780c */ /* 0x000fda0000704470 */
[----:B------:R-:W-:Y:S01]  /*0420*/  @!P0 IMAD.MOV.U32 R9, RZ, RZ, RZ ;  /* 0x000000ffff098224 */ /* 0x000fe200078e00ff */
[----:B------:R-:W-:Y:S06]  /*0430*/  @!P0 BRA `(.L_x_30) ;  /* 0x0000000000608947 */ /* 0x000fec0003800000 */
[----:B------:R-:W-:Y:S01]  /*0440*/  FSETP.GTU.FTZ.AND P0, PT, |R3|, +INF , PT ;  /* 0x7f8000000300780b */ /* 0x000fe20003f1c200 */
[----:B------:R-:W-:Y:S01]  /*0450*/  IMAD.MOV.U32 R0, RZ, RZ, R7 ;  /* 0x000000ffff007224 */ /* 0x000fe200078e0007 */
[----:B------:R-:W-:-:S04]  /*0460*/  FSETP.GTU.FTZ.AND P1, PT, |R7|, +INF , PT ;  /* 0x7f8000000700780b */ /* 0x000fc80003f3c200 */
[----:B------:R-:W-:-:S13]  /*0470*/  PLOP3.LUT P0, PT, P0, P1, PT, 0xf8, 0x8f ;  /* 0x00000000008f781c */ /* 0x000fda0000703f70 */
[----:B------:R-:W-:Y:S05]  /*0480*/  @P0 BRA `(.L_x_31) ;  /* 0x00000004004c0947 */ /* 0x000fea0003800000 */
[----:B------:R-:W-:-:S13]  /*0490*/  LOP3.LUT P0, RZ, R7, 0x7fffffff, R3, 0xc8, !PT ;  /* 0x7fffffff07ff7812 */ /* 0x000fda000780c803 */
[----:B------:R-:W-:Y:S05]  /*04a0*/  @!P0 BRA `(.L_x_32) ;  /* 0x00000004003c8947 */ /* 0x000fea0003800000 */
[C---:B------:R-:W-:Y:S02]  /*04b0*/  FSETP.NEU.FTZ.AND P2, PT, |R3|.reuse, +INF , PT ;  /* 0x7f8000000300780b */ /* 0x040fe40003f5d200 */
[----:B------:R-:W-:Y:S02]  /*04c0*/  FSETP.NEU.FTZ.AND P1, PT, |R0|, +INF , PT ;  /* 0x7f8000000000780b */ /* 0x000fe40003f3d200 */
[----:B------:R-:W-:-:S11]  /*04d0*/  FSETP.NEU.FTZ.AND P0, PT, |R3|, +INF , PT ;  /* 0x7f8000000300780b */ /* 0x000fd60003f1d200 */
[----:B------:R-:W-:Y:S05]  /*04e0*/  @!P1 BRA !P2, `(.L_x_32) ;  /* 0x00000004002c9947 */ /* 0x000fea0005000000 */
[----:B------:R-:W-:-:S04]  /*04f0*/  LOP3.LUT P2, RZ, R3, 0x7fffffff, RZ, 0xc0, !PT ;  /* 0x7fffffff03ff7812 */ /* 0x000fc8000784c0ff */
[----:B------:R-:W-:-:S13]  /*0500*/  PLOP3.LUT P1, PT, P1, P2, PT, 0x2f, 0xf2 ;  /* 0x0000000000f2781c */ /* 0x000fda0000f24577 */
[----:B------:R-:W-:Y:S05]  /*0510*/  @P1 BRA `(.L_x_33) ;  /* 0x0000000400181947 */ /* 0x000fea0003800000 */
[----:B------:R-:W-:-:S04]  /*0520*/  LOP3.LUT P1, RZ, R7, 0x7fffffff, RZ, 0xc0, !PT ;  /* 0x7fffffff07ff7812 */ /* 0x000fc8000782c0ff */
[----:B------:R-:W-:-:S13]  /*0530*/  PLOP3.LUT P0, PT, P0, P1, PT, 0x2f, 0xf2 ;  /* 0x0000000000f2781c */ /* 0x000fda0000702577 */
[----:B------:R-:W-:Y:S05]  /*0540*/  @P0 BRA `(.L_x_34) ;  /* 0x0000000400000947 */ /* 0x000fea0003800000 */
[----:B------:R-:W-:Y:S02]  /*0550*/  ISETP.GE.AND P0, PT, R10, RZ, PT ;  /* 0x000000ff0a00720c */ /* 0x000fe40003f06270 */
[----:B------:R-:W-:-:S11]  /*0560*/  ISETP.GE.AND P1, PT, R11, RZ, PT ;  /* 0x000000ff0b00720c */ /* 0x000fd60003f26270 */
[----:B------:R-:W-:Y:S01]  /*0570*/  @P0 MOV R9, RZ ;  /* 0x000000ff00090202 */ /* 0x000fe20000000f00 */
[----:B------:R-:W-:Y:S02]  /*0580*/  @!P0 IMAD.MOV.U32 R9, RZ, RZ, -0x40 ;  /* 0xffffffc0ff098424 */ /* 0x000fe400078e00ff */
[----:B------:R-:W-:Y:S01]  /*0590*/  @!P0 FFMA R3, R3, 1.84467440737095516160e+19, RZ ;  /* 0x5f80000003038823 */ /* 0x000fe200000000ff */
[----:B------:R-:W-:Y:S01]  /*05a0*/  @!P1 FFMA R7, R0, 1.84467440737095516160e+19, RZ ;  /* 0x5f80000000079823 */ /* 0x000fe200000000ff */
[----:B------:R-:W-:-:S07]  /*05b0*/  @!P1 VIADD R9, R9, 0x40 ;  /* 0x0000004009099836 */ /* 0x000fce0000000000 */
.L_x_30:
[----:B------:R-:W-:Y:S01]  /*05c0*/  LEA R0, R8, 0xc0800000, 0x17 ;  /* 0xc080000008007811 */ /* 0x000fe200078eb8ff */
[----:B------:R-:W-:Y:S01]  /*05d0*/  BSSY.RECONVERGENT B2, `(.L_x_35) ;  /* 0x0000036000027945 */ /* 0x000fe20003800200 */
[----:B------:R-:W-:-:S03]  /*05e0*/  IADD3 R6, PT, PT, R6, -0x7f, RZ ;  /* 0xffffff8106067810 */ /* 0x000fc60007ffe0ff */
[----:B------:R-:W-:Y:S02]  /*05f0*/  IMAD.IADD R7, R7, 0x1, -R0 ;  /* 0x0000000107077824 */ /* 0x000fe400078e0a00 */
[C---:B------:R-:W-:Y:S01]  /*0600*/  IMAD R0, R6.reuse, -0x800000, R3 ;  /* 0xff80000006007824 */ /* 0x040fe200078e0203 */
[----:B------:R-:W-:Y:S01]  /*0610*/  IADD3 R6, PT, PT, R6, 0x7f, -R8 ;  /* 0x0000007f06067810 */ /* 0x000fe20007ffe808 */
[----:B------:R-:W0:Y:S01]  /*0620*/  MUFU.RCP R10, R7 ;  /* 0x00000007000a7308 */ /* 0x000e220000001000 */
[----:B------:R-:W-:-:S03]  /*0630*/  FADD.FTZ R11, -R7, -RZ ;  /* 0x800000ff070b7221 */ /* 0x000fc60000010100 */
[----:B------:R-:W-:Y:S02]  /*0640*/  IMAD.IADD R6, R6, 0x1, R9 ;  /* 0x0000000106067824 */ /* 0x000fe400078e0209 */
[----:B0-----:R-:W-:-:S04]  /*0650*/  FFMA R13, R10, R11, 1 ;  /* 0x3f8000000a0d7423 */ /* 0x001fc8000000000b */
[----:B------:R-:W-:-:S04]  /*0660*/  FFMA R12, R10, R13, R10 ;  /* 0x0000000d0a0c7223 */ /* 0x000fc8000000000a */
[----:B------:R-:W-:-:S04]  /*0670*/  FFMA R3, R0, R12, RZ ;  /* 0x0000000c00037223 */ /* 0x000fc800000000ff */
[----:B------:R-:W-:-:S04]  /*0680*/  FFMA R10, R11, R3, R0 ;  /* 0x000000030b0a7223 */ /* 0x000fc80000000000 */
[----:B------:R-:W-:-:S04]  /*0690*/  FFMA R13, R12, R10, R3 ;  /* 0x0000000a0c0d7223 */ /* 0x000fc80000000003 */
[----:B------:R-:W-:-:S04]  /*06a0*/  FFMA R10, R11, R13, R0 ;  /* 0x0000000d0b0a7223 */ /* 0x000fc80000000000 */
[----:B------:R-:W-:-:S05]  /*06b0*/  FFMA R0, R12, R10, R13 ;  /* 0x0000000a0c007223 */ /* 0x000fca000000000d */
[----:B------:R-:W-:-:S04]  /*06c0*/  SHF.R.U32.HI R3, RZ, 0x17, R0 ;  /* 0x00000017ff037819 */ /* 0x000fc80000011600 */
[----:B------:R-:W-:-:S05]  /*06d0*/  LOP3.LUT R3, R3, 0xff, RZ, 0xc0, !PT ;  /* 0x000000ff03037812 */ /* 0x000fca00078ec0ff */
[----:B------:R-:W-:-:S04]  /*06e0*/  IMAD.IADD R9, R3, 0x1, R6 ;  /* 0x0000000103097824 */ /* 0x000fc800078e0206 */
[----:B------:R-:W-:-:S05]  /*06f0*/  VIADD R3, R9, 0xffffffff ;  /* 0xffffffff09037836 */ /* 0x000fca0000000000 */
[----:B------:R-:W-:-:S13]  /*0700*/  ISETP.GE.U32.AND P0, PT, R3, 0xfe, PT ;  /* 0x000000fe0300780c */ /* 0x000fda0003f06070 */
[----:B------:R-:W-:Y:S05]  /*0710*/  @!P0 BRA `(.L_x_36) ;  /* 0x0000000000808947 */ /* 0x000fea0003800000 */
[----:B------:R-:W-:-:S13]  /*0720*/  ISETP.GT.AND P0, PT, R9, 0xfe, PT ;  /* 0x000000fe0900780c */ /* 0x000fda0003f04270 */
[----:B------:R-:W-:Y:S05]  /*0730*/  @P0 BRA `(.L_x_37) ;  /* 0x00000000006c0947 */ /* 0x000fea0003800000 */
[----:B------:R-:W-:-:S13]  /*0740*/  ISETP.GE.AND P0, PT, R9, 0x1, PT ;  /* 0x000000010900780c */ /* 0x000fda0003f06270 */
[----:B------:R-:W-:Y:S05]  /*0750*/  @P0 BRA `(.L_x_38) ;  /* 0x0000000000740947 */ /* 0x000fea0003800000 */
[----:B------:R-:W-:Y:S02]  /*0760*/  ISETP.GE.AND P0, PT, R9, -0x18, PT ;  /* 0xffffffe80900780c */ /* 0x000fe40003f06270 */
[----:B------:R-:W-:-:S11]  /*0770*/  LOP3.LUT R0, R0, 0x80000000, RZ, 0xc0, !PT ;  /* 0x8000000000007812 */ /* 0x000fd600078ec0ff */
[----:B------:R-:W-:Y:S05]  /*0780*/  @!P0 BRA `(.L_x_38) ;  /* 0x0000000000688947 */ /* 0x000fea0003800000 */
[CCC-:B------:R-:W-:Y:S01]  /*0790*/  FFMA.RZ R3, R12.reuse, R10.reuse, R13.reuse ;  /* 0x0000000a0c037223 */ /* 0x1c0fe2000000c00d */
[C---:B------:R-:W-:Y:S01]  /*07a0*/  IADD3 R8, PT, PT, R9.reuse, 0x20, RZ ;  /* 0x0000002009087810 */ /* 0x040fe20007ffe0ff */
[CCC-:B------:R-:W-:Y:S01]  /*07b0*/  FFMA.RM R6, R12.reuse, R10.reuse, R13.reuse ;  /* 0x0000000a0c067223 */ /* 0x1c0fe2000000400d */
[----:B------:R-:W-:Y:S02]  /*07c0*/  ISETP.NE.AND P2, PT, R9, RZ, PT ;  /* 0x000000ff0900720c */ /* 0x000fe40003f45270 */
[----:B------:R-:W-:Y:S01]  /*07d0*/  LOP3.LUT R7, R3, 0x7fffff, RZ, 0xc0, !PT ;  /* 0x007fffff03077812 */ /* 0x000fe200078ec0ff */
[----:B------:R-:W-:Y:S01]  /*07e0*/  FFMA.RP R3, R12, R10, R13 ;  /* 0x0000000a0c037223 */ /* 0x000fe2000000800d */
[----:B------:R-:W-:Y:S01]  /*07f0*/  ISETP.NE.AND P1, PT, R9, RZ, PT ;  /* 0x000000ff0900720c */ /* 0x000fe20003f25270 */
[----:B------:R-:W-:Y:S01]  /*0800*/  IMAD.MOV R9, RZ, RZ, -R9 ;  /* 0x000000ffff097224 */ /* 0x000fe200078e0a09 */
[----:B------:R-:W-:Y:S02]  /*0810*/  LOP3.LUT R7, R7, 0x800000, RZ, 0xfc, !PT ;  /* 0x0080000007077812 */ /* 0x000fe400078efcff */
[----:B------:R-:W-:-:S02]  /*0820*/  FSETP.NEU.FTZ.AND P0, PT, R3, R6, PT ;  /* 0x000000060300720b */ /* 0x000fc40003f1d000 */
[----:B------:R-:W-:Y:S02]  /*0830*/  SHF.L.U32 R8, R7, R8, RZ ;  /* 0x0000000807087219 */ /* 0x000fe400000006ff */
[----:B------:R-:W-:Y:S02]  /*0840*/  SEL R6, R9, RZ, P2 ;  /* 0x000000ff09067207 */ /* 0x000fe40001000000 */
[----:B------:R-:W-:Y:S02]  /*0850*/  ISETP.NE.AND P1, PT, R8, RZ, P1 ;  /* 0x000000ff0800720c */ /* 0x000fe40000f25270 */
[----:B------:R-:W-:Y:S02]  /*0860*/  SHF.R.U32.HI R6, RZ, R6, R7 ;  /* 0x00000006ff067219 */ /* 0x000fe40000011607 */
[----:B------:R-:W-:Y:S02]  /*0870*/  PLOP3.LUT P0, PT, P0, P1, PT, 0xf8, 0x8f ;  /* 0x00000000008f781c */ /* 0x000fe40000703f70 */
[----:B------:R-:W-:-:S02]  /*0880*/  SHF.R.U32.HI R8, RZ, 0x1, R6 ;  /* 0x00000001ff087819 */ /* 0x000fc40000011606 */
[----:B------:R-:W-:-:S04]  /*0890*/  SEL R3, RZ, 0x1, !P0 ;  /* 0x00000001ff037807 */ /* 0x000fc80004000000 */
[----:B------:R-:W-:-:S04]  /*08a0*/  LOP3.LUT R3, R3, 0x1, R8, 0xf8, !PT ;  /* 0x0000000103037812 */ /* 0x000fc800078ef808 */
[----:B------:R-:W-:-:S05]  /*08b0*/  LOP3.LUT R3, R3, R6, RZ, 0xc0, !PT ;  /* 0x0000000603037212 */ /* 0x000fca00078ec0ff */
[----:B------:R-:W-:-:S05]  /*08c0*/  IMAD.IADD R3, R8, 0x1, R3 ;  /* 0x0000000108037824 */ /* 0x000fca00078e0203 */
[----:B------:R-:W-:Y:S01]  /*08d0*/  LOP3.LUT R0, R3, R0, RZ, 0xfc, !PT ;  /* 0x0000000003007212 */ /* 0x000fe200078efcff */
[----:B------:R-:W-:Y:S06]  /*08e0*/  BRA `(.L_x_38) ;  /* 0x0000000000107947 */ /* 0x000fec0003800000 */
.L_x_37:
[----:B------:R-:W-:-:S04]  /*08f0*/  LOP3.LUT R0, R0, 0x80000000, RZ, 0xc0, !PT ;  /* 0x8000000000007812 */ /* 0x000fc800078ec0ff */
[----:B------:R-:W-:Y:S01]  /*0900*/  LOP3.LUT R0, R0, 0x7f800000, RZ, 0xfc, !PT ;  /* 0x7f80000000007812 */ /* 0x000fe200078efcff */
[----:B------:R-:W-:Y:S06]  /*0910*/  BRA `(.L_x_38) ;  /* 0x0000000000047947 */ /* 0x000fec0003800000 */
.L_x_36:
[----:B------:R-:W-:-:S07]  /*0920*/  IMAD R0, R6, 0x800000, R0 ;  /* 0x0080000006007824 */ /* 0x000fce00078e0200 */
.L_x_38:
[----:B------:R-:W-:Y:S05]  /*0930*/  BSYNC.RECONVERGENT B2 ;  /* 0x0000000000027941 */ /* 0x000fea0003800200 */
.L_x_35:
[----:B------:R-:W-:Y:S05]  /*0940*/  BRA `(.L_x_39) ;  /* 0x0000000000207947 */ /* 0x000fea0003800000 */
.L_x_34:
[----:B------:R-:W-:-:S04]  /*0950*/  LOP3.LUT R0, R7, 0x80000000, R3, 0x48, !PT ;  /* 0x8000000007007812 */ /* 0x000fc800078e4803 */
[----:B------:R-:W-:Y:S01]  /*0960*/  LOP3.LUT R0, R0, 0x7f800000, RZ, 0xfc, !PT ;  /* 0x7f80000000007812 */ /* 0x000fe200078efcff */
[----:B------:R-:W-:Y:S06]  /*0970*/  BRA `(.L_x_39) ;  /* 0x0000000000147947 */ /* 0x000fec0003800000 */
.L_x_33:
[----:B------:R-:W-:Y:S01]  /*0980*/  LOP3.LUT R0, R7, 0x80000000, R3, 0x48, !PT ;  /* 0x8000000007007812 */ /* 0x000fe200078e4803 */
[----:B------:R-:W-:Y:S06]  /*0990*/  BRA `(.L_x_39) ;  /* 0x00000000000c7947 */ /* 0x000fec0003800000 */
.L_x_32:
[----:B------:R-:W0:Y:S01]  /*09a0*/  MUFU.RSQ R0, -QNAN ;  /* 0xffc0000000007908 */ /* 0x000e220000001400 */
[----:B------:R-:W-:Y:S05]  /*09b0*/  BRA `(.L_x_39) ;  /* 0x0000000000047947 */ /* 0x000fea0003800000 */
.L_x_31:
[----:B------:R-:W-:-:S07]  /*09c0*/  FADD.FTZ R0, R3, R0 ;  /* 0x0000000003007221 */ /* 0x000fce0000010000 */
.L_x_39:
[----:B------:R-:W-:Y:S05]  /*09d0*/  BSYNC.RECONVERGENT B1 ;  /* 0x0000000000017941 */ /* 0x000fea0003800200 */
.L_x_29:
[----:B------:R-:W-:Y:S01]  /*09e0*/  MOV R6, R4 ;  /* 0x0000000400067202 */ /* 0x000fe20000000f00 */
[----:B------:R-:W-:-:S04]  /*09f0*/  IMAD.MOV.U32 R7, RZ, RZ, 0x0 ;  /* 0x00000000ff077424 */ /* 0x000fc800078e00ff */
[----:B0-----:R-:W-:Y:S05]  /*0a00*/  RET.REL.NODEC R6 `(_Z13init_gaussianPfS_iiffff) ;  /* 0xfffffff4067c7950 */ /* 0x001fea0003c3ffff */
.L_x_40:
        /* <DEDUP_REMOVED lines=15> */
.L_x_41:


//--------------------- .nv.shared._Z15wave_steps_coopPKfS0_Pfiifi --------------------------
	.section	.nv.shared._Z15wave_steps_coopPKfS0_Pfiifi,"aw",@nobits
	.sectionflags	@""
	.align	16
	.zero		1024


//--------------------- .nv.shared.reserved.0     --------------------------
	.section	.nv.shared.reserved.0,"aw",@nobits
	.weak		__nv_reservedSMEM_offset_0_alias
	.size		__nv_reservedSMEM_offset_0_alias, 0, 64
	.other		__nv_reservedSMEM_offset_0_alias,@"STO_CUDA_RESERVED_SHARED STV_DEFAULT"
__nv_reservedSMEM_offset_0_alias:
	.zero		0
	.zero		64


//--------------------- .nv.shared._Z13init_gaussianPfS_iiffff --------------------------
	.section	.nv.shared._Z13init_gaussianPfS_iiffff,"aw",@nobits
	.sectionflags	@""
	.align	16
	.zero		1024


//--------------------- .nv.constant0._Z15wave_steps_coopPKfS0_Pfiifi --------------------------
	.section	.nv.constant0._Z15wave_steps_coopPKfS0_Pfiifi,"a",@progbits
	.sectionflags	@""
	.align	4
.nv.constant0._Z15wave_steps_coopPKfS0_Pfiifi:
	.zero		936


//--------------------- .nv.constant0._Z13init_gaussianPfS_iiffff --------------------------
	.section	.nv.constant0._Z13init_gaussianPfS_iiffff,"a",@progbits
	.sectionflags	@""
	.align	4
.nv.constant0._Z13init_gaussianPfS_iiffff:
	.zero		936


//--------------------- SYMBOLS --------------------------

	.type		.nv.reservedSmem.offset0,@object
	.size		.nv.reservedSmem.offset0,0x4
	.type		.nv.reservedSmem.cap,@object
	.size		.nv.reservedSmem.cap,0x4
